// auto-generated by cutlass_sweep.gemm — config: {"arch": "sm_90", "cluster_m": 2, "cluster_n": 2, "dtype": "e5m2", "stages": 5, "tile_k": 32, "tile_m": 128, "tile_n": 64}
#include "cutlass/cutlass.h"
#include "cutlass/gemm/collective/collective_builder.hpp"
#include "cutlass/gemm/device/gemm_universal_adapter.h"
#include "cutlass/gemm/kernel/gemm_universal.hpp"
#include "cutlass/epilogue/collective/collective_builder.hpp"

using ElemA = cutlass::float_e5m2_t;
using ElemB = cutlass::float_e5m2_t;
using ElemCD = cutlass::float_e5m2_t;
using Acc  = float;
using TileShape    = cute::Shape<cute::_128, cute::_64, cute::_32>;
using ClusterShape = cute::Shape<cute::_2, cute::_2, cute::_1>;

using CollectiveEpilogue = typename cutlass::epilogue::collective::CollectiveBuilder<
    cutlass::arch::Sm90, cutlass::arch::OpClassTensorOp,
    TileShape, ClusterShape,
    cutlass::epilogue::collective::EpilogueTileAuto,
    Acc, Acc,
    ElemCD, cutlass::layout::RowMajor, 128 / cutlass::sizeof_bits<ElemCD>::value,
    ElemCD, cutlass::layout::RowMajor, 128 / cutlass::sizeof_bits<ElemCD>::value,
    cutlass::epilogue::collective::EpilogueScheduleAuto
  >::CollectiveOp;

using CollectiveMainloop = typename cutlass::gemm::collective::CollectiveBuilder<
    cutlass::arch::Sm90, cutlass::arch::OpClassTensorOp,
    ElemA, cutlass::layout::RowMajor, 128 / cutlass::sizeof_bits<ElemA>::value,
    ElemB, cutlass::layout::ColumnMajor, 128 / cutlass::sizeof_bits<ElemB>::value,
    Acc,
    TileShape, ClusterShape,
    cutlass::gemm::collective::StageCount<5>,
    cutlass::gemm::collective::KernelScheduleAuto
  >::CollectiveOp;

using GemmKernel = cutlass::gemm::kernel::GemmUniversal<
    cute::Shape<int,int,int,int>,
    CollectiveMainloop,
    CollectiveEpilogue
>;
using Gemm = cutlass::gemm::device::GemmUniversalAdapter<GemmKernel>;

// Force the device kernel symbol into the cubin without needing a host main.
auto* _anchor = &cutlass::device_kernel<GemmKernel>;


// ===== COMPILED SASS (sm_90a) =====

	.target	sm_90a

	.elftype	@"ET_EXEC"


//--------------------- .note.nv.tkinfo           --------------------------
	.section	.note.nv.tkinfo,"",@"SHT_NOTE"
	.sectionflags	@"SHF_NOTE_NV_TKINFO"
	.tkinfo
        /*0018*/ 	.word	0x00000002
        /*0030*/ 	.string	""
        /*0030*/ 	.string	"ptxas"
        /*0030*/ 	.string	"Cuda compilation tools, release 13.0, V13.0.88"
        /*0030*/ 	.string	"Build cuda_13.0.r13.0/compiler.36424714_0"
        /*0030*/ 	.string	"-arch sm_90a -m 64 "



//--------------------- .note.nv.cuinfo           --------------------------
	.section	.note.nv.cuinfo,"",@"SHT_NOTE"
	.sectionflags	@"SHF_NOTE_NV_CUINFO"
        /*0018*/ 	.short	0x0002
        /*001a*/ 	.short	0x005a
        /*001c*/ 	.short	0x0082
	.zero		2


//--------------------- .nv.info                  --------------------------
	.section	.nv.info,"",@"SHT_CUDA_INFO"
	.align	4


	//----- nvinfo : EIATTR_REGCOUNT
	.align		4
        /*0000*/ 	.byte	0x04, 0x2f
        /*0002*/ 	.short	(.L_12 - .L_11)
	.align		4
.L_11:
        /*0004*/ 	.word	index@(_ZN7cutlass13device_kernelINS_4gemm6kernel13GemmUniversalIN4cute5tupleIJiiiiEEENS1_10collective13CollectiveMmaINS1_37MainloopSm90TmaGmmaWarpSpecializedFP8ILi5ENS5_IJNS4_1CILi2EEESB_NSA_ILi1EEEEEENS1_35KernelTmaWarpSpecializedCooperativeEEENS5_IJNSA_ILi128EEENSA_ILi64EEENSA_ILi32EEEEEENS_12float_e5m2_tENS5_IJlSC_lEEESK_SL_NS4_8TiledMMAINS4_8MMA_AtomIJNS4_4SM904GMMA30MMA_64x64x32_F32E5M2E5M2_SS_TNILNSP_7ScaleInE1ELSR_1EEEEEENS4_6LayoutINS5_IJSB_SC_SC_EEENS5_IJSC_NSA_ILi0EEESW_EEEEENS5_IJNS4_10UnderscoreESZ_SZ_EEEEENS4_23SM90_TMA_LOAD_MULTICASTENS4_14ComposedLayoutINS4_7SwizzleILi1ELi4ELi3EEENS4_18smem_ptr_flag_bitsILi8EEENSU_INS5_IJNSA_ILi8EEESI_EEENS5_IJSI_SC_EEEEEEEvNS4_8identityES12_S1C_vS1D_EENS_8epilogue10collective6detail29Sm90TmaWarpSpecializedAdapterINS1G_15DefaultEpilogueISK_SL_SL_NS1F_6thread17LinearCombinationISK_Li1EffLNS1K_9ScaleType4KindE0ELNS_15FloatRoundStyleE2ESK_EENS1_15EpilogueDefaultEEEEEvvEEEEvNT_6ParamsE)
        /*0008*/ 	.word	0x000000a8


	//----- nvinfo : EIATTR_FRAME_SIZE
	.align		4
.L_12:
        /*000c*/ 	.byte	0x04, 0x11
        /*000e*/ 	.short	(.L_14 - .L_13)
	.align		4
.L_13:
        /*0010*/ 	.word	index@(_ZN7cutlass13device_kernelINS_4gemm6kernel13GemmUniversalIN4cute5tupleIJiiiiEEENS1_10collective13CollectiveMmaINS1_37MainloopSm90TmaGmmaWarpSpecializedFP8ILi5ENS5_IJNS4_1CILi2EEESB_NSA_ILi1EEEEEENS1_35KernelTmaWarpSpecializedCooperativeEEENS5_IJNSA_ILi128EEENSA_ILi64EEENSA_ILi32EEEEEENS_12float_e5m2_tENS5_IJlSC_lEEESK_SL_NS4_8TiledMMAINS4_8MMA_AtomIJNS4_4SM904GMMA30MMA_64x64x32_F32E5M2E5M2_SS_TNILNSP_7ScaleInE1ELSR_1EEEEEENS4_6LayoutINS5_IJSB_SC_SC_EEENS5_IJSC_NSA_ILi0EEESW_EEEEENS5_IJNS4_10UnderscoreESZ_SZ_EEEEENS4_23SM90_TMA_LOAD_MULTICASTENS4_14ComposedLayoutINS4_7SwizzleILi1ELi4ELi3EEENS4_18smem_ptr_flag_bitsILi8EEENSU_INS5_IJNSA_ILi8EEESI_EEENS5_IJSI_SC_EEEEEEEvNS4_8identityES12_S1C_vS1D_EENS_8epilogue10collective6detail29Sm90TmaWarpSpecializedAdapterINS1G_15DefaultEpilogueISK_SL_SL_NS1F_6thread17LinearCombinationISK_Li1EffLNS1K_9ScaleType4KindE0ELNS_15FloatRoundStyleE2ESK_EENS1_15EpilogueDefaultEEEEEvvEEEEvNT_6ParamsE)
        /*0014*/ 	.word	0x00000000


	//----- nvinfo : EIATTR_MIN_STACK_SIZE
	.align		4
.L_14:
        /*0018*/ 	.byte	0x04, 0x12
        /*001a*/ 	.short	(.L_16 - .L_15)
	.align		4
.L_15:
        /*001c*/ 	.word	index@(_ZN7cutlass13device_kernelINS_4gemm6kernel13GemmUniversalIN4cute5tupleIJiiiiEEENS1_10collective13CollectiveMmaINS1_37MainloopSm90TmaGmmaWarpSpecializedFP8ILi5ENS5_IJNS4_1CILi2EEESB_NSA_ILi1EEEEEENS1_35KernelTmaWarpSpecializedCooperativeEEENS5_IJNSA_ILi128EEENSA_ILi64EEENSA_ILi32EEEEEENS_12float_e5m2_tENS5_IJlSC_lEEESK_SL_NS4_8TiledMMAINS4_8MMA_AtomIJNS4_4SM904GMMA30MMA_64x64x32_F32E5M2E5M2_SS_TNILNSP_7ScaleInE1ELSR_1EEEEEENS4_6LayoutINS5_IJSB_SC_SC_EEENS5_IJSC_NSA_ILi0EEESW_EEEEENS5_IJNS4_10UnderscoreESZ_SZ_EEEEENS4_23SM90_TMA_LOAD_MULTICASTENS4_14ComposedLayoutINS4_7SwizzleILi1ELi4ELi3EEENS4_18smem_ptr_flag_bitsILi8EEENSU_INS5_IJNSA_ILi8EEESI_EEENS5_IJSI_SC_EEEEEEEvNS4_8identityES12_S1C_vS1D_EENS_8epilogue10collective6detail29Sm90TmaWarpSpecializedAdapterINS1G_15DefaultEpilogueISK_SL_SL_NS1F_6thread17LinearCombinationISK_Li1EffLNS1K_9ScaleType4KindE0ELNS_15FloatRoundStyleE2ESK_EENS1_15EpilogueDefaultEEEEEvvEEEEvNT_6ParamsE)
        /*0020*/ 	.word	0x00000000
.L_16:


//--------------------- .nv.compat                --------------------------
	.section	.nv.compat,"",@"SHT_CUDA_COMPAT_INFO"
	.align	4
        /*0000*/ 	.byte	0x02, 0x09, 0x01, 0x00, 0x02, 0x02, 0x04, 0x00, 0x02, 0x05, 0x05, 0x00, 0x03, 0x07, 0x01, 0x01
        /*0010*/ 	.byte	0x02, 0x03, 0x01, 0x00, 0x02, 0x06, 0x01, 0x00, 0x04, 0x0b, 0x08, 0x00, 0x00, 0x00, 0x00, 0x00
        /*0020*/ 	.byte	0x00, 0x00, 0x00, 0x00


//--------------------- .nv.info._ZN7cutlass13device_kernelINS_4gemm6kernel13GemmUniversalIN4cute5tupleIJiiiiEEENS1_10collective13CollectiveMmaINS1_37MainloopSm90TmaGmmaWarpSpecializedFP8ILi5ENS5_IJNS4_1CILi2EEESB_NSA_ILi1EEEEEENS1_35KernelTmaWarpSpecializedCooperativeEEENS5_IJNSA_ILi128EEENSA_ILi64EEENSA_ILi32EEEEEENS_12float_e5m2_tENS5_IJlSC_lEEESK_SL_NS4_8TiledMMAINS4_8MMA_AtomIJNS4_4SM904GMMA30MMA_64x64x32_F32E5M2E5M2_SS_TNILNSP_7ScaleInE1ELSR_1EEEEEENS4_6LayoutINS5_IJSB_SC_SC_EEENS5_IJSC_NSA_ILi0EEESW_EEEEENS5_IJNS4_10UnderscoreESZ_SZ_EEEEENS4_23SM90_TMA_LOAD_MULTICASTENS4_14ComposedLayoutINS4_7SwizzleILi1ELi4ELi3EEENS4_18smem_ptr_flag_bitsILi8EEENSU_INS5_IJNSA_ILi8EEESI_EEENS5_IJSI_SC_EEEEEEEvNS4_8identityES12_S1C_vS1D_EENS_8epilogue10collective6detail29Sm90TmaWarpSpecializedAdapterINS1G_15DefaultEpilogueISK_SL_SL_NS1F_6thread17LinearCombinationISK_Li1EffLNS1K_9ScaleType4KindE0ELNS_15FloatRoundStyleE2ESK_EENS1_15EpilogueDefaultEEEEEvvEEEEvNT_6ParamsE --------------------------
	.section	.nv.info._ZN7cutlass13device_kernelINS_4gemm6kernel13GemmUniversalIN4cute5tupleIJiiiiEEENS1_10collective13CollectiveMmaINS1_37MainloopSm90TmaGmmaWarpSpecializedFP8ILi5ENS5_IJNS4_1CILi2EEESB_NSA_ILi1EEEEEENS1_35KernelTmaWarpSpecializedCooperativeEEENS5_IJNSA_ILi128EEENSA_ILi64EEENSA_ILi32EEEEEENS_12float_e5m2_tENS5_IJlSC_lEEESK_SL_NS4_8TiledMMAINS4_8MMA_AtomIJNS4_4SM904GMMA30MMA_64x64x32_F32E5M2E5M2_SS_TNILNSP_7ScaleInE1ELSR_1EEEEEENS4_6LayoutINS5_IJSB_SC_SC_EEENS5_IJSC_NSA_ILi0EEESW_EEEEENS5_IJNS4_10UnderscoreESZ_SZ_EEEEENS4_23SM90_TMA_LOAD_MULTICASTENS4_14ComposedLayoutINS4_7SwizzleILi1ELi4ELi3EEENS4_18smem_ptr_flag_bitsILi8EEENSU_INS5_IJNSA_ILi8EEESI_EEENS5_IJSI_SC_EEEEEEEvNS4_8identityES12_S1C_vS1D_EENS_8epilogue10collective6detail29Sm90TmaWarpSpecializedAdapterINS1G_15DefaultEpilogueISK_SL_SL_NS1F_6thread17LinearCombinationISK_Li1EffLNS1K_9ScaleType4KindE0ELNS_15FloatRoundStyleE2ESK_EENS1_15EpilogueDefaultEEEEEvvEEEEvNT_6ParamsE,"",@"SHT_CUDA_INFO"
	.sectionflags	@""
	.align	4


	//----- nvinfo : EIATTR_CUDA_API_VERSION
	.align		4
        /*0000*/ 	.byte	0x04, 0x37
        /*0002*/ 	.short	(.L_18 - .L_17)
.L_17:
        /*0004*/ 	.word	0x00000082


	//----- nvinfo : EIATTR_KPARAM_INFO
	.align		4
.L_18:
        /*0008*/ 	.byte	0x04, 0x17
        /*000a*/ 	.short	(.L_20 - .L_19)
.L_19:
        /*000c*/ 	.word	0x00000000
        /*0010*/ 	.short	0x0000
        /*0012*/ 	.short	0x0070
        /*0014*/ 	.byte	0x00, 0xf0, 0x01, 0x10


	//----- nvinfo : EIATTR_SPARSE_MMA_MASK
	.align		4
.L_20:
        /*0018*/ 	.byte	0x03, 0x50
        /*001a*/ 	.short	0x0000


	//----- nvinfo : EIATTR_MAXREG_COUNT
	.align		4
        /*001c*/ 	.byte	0x03, 0x1b
        /*001e*/ 	.short	0x00a8


	//----- nvinfo : EIATTR_NUM_BARRIERS
	.align		4
        /*0020*/ 	.byte	0x02, 0x4c
        /*0022*/ 	.byte	0x01
	.zero		1


	//----- nvinfo : EIATTR_MERCURY_ISA_VERSION
	.align		4
        /*0024*/ 	.byte	0x03, 0x5f
        /*0026*/ 	.short	0x0101


	//----- nvinfo : EIATTR_INT_WARP_WIDE_INSTR_OFFSETS
	.align		4
        /*0028*/ 	.byte	0x04, 0x31
        /*002a*/ 	.short	(.L_22 - .L_21)


	//   ....[0]....
.L_21:
        /*002c*/ 	.word	0x00000490


	//   ....[1]....
        /*0030*/ 	.word	0x000005c0


	//   ....[2]....
        /*0034*/ 	.word	0x000006a0


	//----- nvinfo : EIATTR_COOP_GROUP_MASK_REGIDS
	.align		4
.L_22:
        /*0038*/ 	.byte	0x04, 0x29
        /*003a*/ 	.short	(.L_24 - .L_23)


	//   ....[0]....
.L_23:
        /*003c*/ 	.word	0xffffffff


	//   ....[1]....
        /*0040*/ 	.word	0xffffffff


	//   ....[2]....
        /*0044*/ 	.word	0xffffffff


	//   ....[3]....
        /*0048*/ 	.word	0xffffffff


	//   ....[4]....
        /*004c*/ 	.word	0xffffffff


	//   ....[5]....
        /*0050*/ 	.word	0xffffffff


	//----- nvinfo : EIATTR_COOP_GROUP_INSTR_OFFSETS
	.align		4
.L_24:
        /*0054*/ 	.byte	0x04, 0x28
        /*0056*/ 	.short	(.L_26 - .L_25)


	//   ....[0]....
.L_25:
        /*0058*/ 	.word	0x00000060


	//   ....[1]....
        /*005c*/ 	.word	0x00000070


	//   ....[2]....
        /*0060*/ 	.word	0x00000130


	//   ....[3]....
        /*0064*/ 	.word	0x000002f0


	//   ....[4]....
        /*0068*/ 	.word	0x00000810


	//   ....[5]....
        /*006c*/ 	.word	0x00001280


	//----- nvinfo : EIATTR_REG_RECONFIG
	.align		4
.L_26:
        /*0070*/ 	.byte	0x01, 0x54
	.zero		2


	//----- nvinfo : EIATTR_MBARRIER_INSTR_OFFSETS
	.align		4
        /*0074*/ 	.byte	0x04, 0x39
        /*0076*/ 	.short	(.L_28 - .L_27)


	//   ....[0]....
.L_27:
        /*0078*/ 	.word	0x00000230
        /*007c*/ 	.word	0x000000ff
        /*0080*/ 	.word	0x00000000
        /*0084*/ 	.short	0x0100
        /*0086*/ 	.byte	0x08
	.zero		1


	//   ....[1]....
        /*0088*/ 	.word	0x00000240
        /*008c*/ 	.word	0x000000ff
        /*0090*/ 	.word	0x00000028
        /*0094*/ 	.short	0x0100
        /*0096*/ 	.byte	0x08
	.zero		1


	//   ....[2]....
        /*0098*/ 	.word	0x00000250
        /*009c*/ 	.word	0x000000ff
        /*00a0*/ 	.word	0x00000008
        /*00a4*/ 	.short	0x0100
        /*00a6*/ 	.byte	0x08
	.zero		1


	//   ....[3]....
        /*00a8*/ 	.word	0x00000260
        /*00ac*/ 	.word	0x000000ff
        /*00b0*/ 	.word	0x00000030
        /*00b4*/ 	.short	0x0100
        /*00b6*/ 	.byte	0x08
	.zero		1


	//   ....[4]....
        /*00b8*/ 	.word	0x00000270
        /*00bc*/ 	.word	0x000000ff
        /*00c0*/ 	.word	0x00000010
        /*00c4*/ 	.short	0x0100
        /*00c6*/ 	.byte	0x08
	.zero		1


	//   ....[5]....
        /*00c8*/ 	.word	0x00000280
        /*00cc*/ 	.word	0x000000ff
        /*00d0*/ 	.word	0x00000038
        /*00d4*/ 	.short	0x0100
        /*00d6*/ 	.byte	0x08
	.zero		1


	//   ....[6]....
        /*00d8*/ 	.word	0x00000290
        /*00dc*/ 	.word	0x000000ff
        /*00e0*/ 	.word	0x00000018
        /*00e4*/ 	.short	0x0100
        /*00e6*/ 	.byte	0x08
	.zero		1


	//   ....[7]....
        /*00e8*/ 	.word	0x000002a0
        /*00ec*/ 	.word	0x000000ff
        /*00f0*/ 	.word	0x00000040
        /*00f4*/ 	.short	0x0100
        /*00f6*/ 	.byte	0x08
	.zero		1


	//   ....[8]....
        /*00f8*/ 	.word	0x000002b0
        /*00fc*/ 	.word	0x000000ff
        /*0100*/ 	.word	0x00000020
        /*0104*/ 	.short	0x0100
        /*0106*/ 	.byte	0x08
	.zero		1


	//   ....[9]....
        /*0108*/ 	.word	0x000002c0
        /*010c*/ 	.word	0x000000ff
        /*0110*/ 	.word	0x00000048
        /*0114*/ 	.short	0x0100
        /*0116*/ 	.byte	0x08
	.zero		1


	//   ....[10]....
        /*0118*/ 	.word	0x00000720
        /*011c*/ 	.word	0x000000ff
        /*0120*/ 	.word	0x00000060
        /*0124*/ 	.short	0x0100
        /*0126*/ 	.byte	0x06
	.zero		1


	//   ....[11]....
        /*0128*/ 	.word	0x000007b0
        /*012c*/ 	.word	0x000000ff
        /*0130*/ 	.word	0x00000068
        /*0134*/ 	.short	0x0100
        /*0136*/ 	.byte	0x06
	.zero		1


	//   ....[12]....
        /*0138*/ 	.word	0x000015c0
        /*013c*/ 	.word	0x000000ff
        /*0140*/ 	.word	0x00000000
        /*0144*/ 	.short	0x010a
        /*0146*/ 	.byte	0x06
	.zero		1


	//   ....[13]....
        /*0148*/ 	.word	0x00001600
        /*014c*/ 	.word	0x000000ff
        /*0150*/ 	.word	0x00000000
        /*0154*/ 	.short	0x010a
        /*0156*/ 	.byte	0x06
	.zero		1


	//   ....[14]....
        /*0158*/ 	.word	0x00001bf0
        /*015c*/ 	.word	0x000000ff
        /*0160*/ 	.word	0x00000000
        /*0164*/ 	.short	0x010a
        /*0166*/ 	.byte	0x0c
	.zero		1


	//   ....[15]....
        /*0168*/ 	.word	0x00001c30
        /*016c*/ 	.word	0x000000ff
        /*0170*/ 	.word	0x00000000
        /*0174*/ 	.short	0x010a
        /*0176*/ 	.byte	0x0c
	.zero		1


	//   ....[16]....
        /*0178*/ 	.word	0x00002010
        /*017c*/ 	.word	0x0000000a
        /*0180*/ 	.word	0x00000000
        /*0184*/ 	.short	0x0101
        /*0186*/ 	.byte	0x3f
	.zero		1


	//   ....[17]....
        /*0188*/ 	.word	0x000024b0
        /*018c*/ 	.word	0x00000008
        /*0190*/ 	.word	0x00000000
        /*0194*/ 	.short	0x0101
        /*0196*/ 	.byte	0x3f
	.zero		1


	//   ....[18]....
        /*0198*/ 	.word	0x00005e40
        /*019c*/ 	.word	0x00000014
        /*01a0*/ 	.word	0x00000028
        /*01a4*/ 	.short	0x010a
        /*01a6*/ 	.byte	0x3f
	.zero		1


	//   ....[19]....
        /*01a8*/ 	.word	0x000061e0
        /*01ac*/ 	.word	0x00000008
        /*01b0*/ 	.word	0x00000068
        /*01b4*/ 	.short	0x0101
        /*01b6*/ 	.byte	0x3f
	.zero		1


	//   ....[20]....
        /*01b8*/ 	.word	0x00006900
        /*01bc*/ 	.word	0x00000006
        /*01c0*/ 	.word	0x00000000
        /*01c4*/ 	.short	0x010a
        /*01c6*/ 	.byte	0x3f
	.zero		1


	//   ....[21]....
        /*01c8*/ 	.word	0x00006980
        /*01cc*/ 	.word	0x00000007
        /*01d0*/ 	.word	0x00000000
        /*01d4*/ 	.short	0x010a
        /*01d6*/ 	.byte	0x3f
	.zero		1


	//   ....[22]....
        /*01d8*/ 	.word	0x00006a10
        /*01dc*/ 	.word	0x0000000a
        /*01e0*/ 	.word	0x00000000
        /*01e4*/ 	.short	0x010a
        /*01e6*/ 	.byte	0x3f
	.zero		1


	//   ....[23]....
        /*01e8*/ 	.word	0x00006aa0
        /*01ec*/ 	.word	0x0000000b
        /*01f0*/ 	.word	0x00000000
        /*01f4*/ 	.short	0x010a
        /*01f6*/ 	.byte	0x3f
	.zero		1


	//   ....[24]....
        /*01f8*/ 	.word	0x00006b30
        /*01fc*/ 	.word	0x00000003
        /*0200*/ 	.word	0x00000000
        /*0204*/ 	.short	0x010a
        /*0206*/ 	.byte	0x3f
	.zero		1


	//   ....[25]....
        /*0208*/ 	.word	0x00006ba0
        /*020c*/ 	.word	0x00000009
        /*0210*/ 	.word	0x00000000
        /*0214*/ 	.short	0x010a
        /*0216*/ 	.byte	0x3f
	.zero		1


	//   ....[26]....
        /*0218*/ 	.word	0x00006c00
        /*021c*/ 	.word	0x0000000b
        /*0220*/ 	.word	0x00000000
        /*0224*/ 	.short	0x010a
        /*0226*/ 	.byte	0x3f
	.zero		1


	//   ....[27]....
        /*0228*/ 	.word	0x00006cd0
        /*022c*/ 	.word	0x00000014
        /*0230*/ 	.word	0x00000028
        /*0234*/ 	.short	0x010a
        /*0236*/ 	.byte	0x3f
	.zero		1


	//   ....[28]....
        /*0238*/ 	.word	0x00006da0
        /*023c*/ 	.word	0x00000006
        /*0240*/ 	.word	0x00000000
        /*0244*/ 	.short	0x010a
        /*0246*/ 	.byte	0x3f
	.zero		1


	//   ....[29]....
        /*0248*/ 	.word	0x00006df0
        /*024c*/ 	.word	0x00000007
        /*0250*/ 	.word	0x00000000
        /*0254*/ 	.short	0x010a
        /*0256*/ 	.byte	0x3f
	.zero		1


	//   ....[30]....
        /*0258*/ 	.word	0x00006e40
        /*025c*/ 	.word	0x0000000a
        /*0260*/ 	.word	0x00000000
        /*0264*/ 	.short	0x010a
        /*0266*/ 	.byte	0x3f
	.zero		1


	//   ....[31]....
        /*0268*/ 	.word	0x00006e90
        /*026c*/ 	.word	0x0000000b
        /*0270*/ 	.word	0x00000000
        /*0274*/ 	.short	0x010a
        /*0276*/ 	.byte	0x3f
	.zero		1


	//----- nvinfo : EIATTR_NUM_MBARRIERS
	.align		4
.L_28:
        /*0278*/ 	.byte	0x03, 0x38
        /*027a*/ 	.short	0x000c


	//----- nvinfo : EIATTR_EXIT_INSTR_OFFSETS
	.align		4
        /*027c*/ 	.byte	0x04, 0x1c
        /*027e*/ 	.short	(.L_30 - .L_29)


	//   ....[0]....
.L_29:
        /*0280*/ 	.word	0x00000970


	//   ....[1]....
        /*0284*/ 	.word	0x00001150


	//   ....[2]....
        /*0288*/ 	.word	0x00005480


	//   ....[3]....
        /*028c*/ 	.word	0x000059e0


	//   ....[4]....
        /*0290*/ 	.word	0x00006b80


	//----- nvinfo : EIATTR_MAX_THREADS
	.align		4
.L_30:
        /*0294*/ 	.byte	0x04, 0x05
        /*0296*/ 	.short	(.L_32 - .L_31)
.L_31:
        /*0298*/ 	.word	0x00000180
        /*029c*/ 	.word	0x00000001
        /*02a0*/ 	.word	0x00000001


	//----- nvinfo : EIATTR_CRS_STACK_SIZE
	.align		4
.L_32:
        /*02a4*/ 	.byte	0x04, 0x1e
        /*02a6*/ 	.short	(.L_34 - .L_33)
.L_33:
        /*02a8*/ 	.word	0x00000000


	//----- nvinfo : EIATTR_CBANK_PARAM_SIZE
	.align		4
.L_34:
        /*02ac*/ 	.byte	0x03, 0x19
        /*02ae*/ 	.short	0x0470


	//----- nvinfo : EIATTR_PARAM_CBANK
	.align		4
        /*02b0*/ 	.byte	0x04, 0x0a
        /*02b2*/ 	.short	(.L_36 - .L_35)
	.align		4
.L_35:
        /*02b4*/ 	.word	index@(.nv.constant0._ZN7cutlass13device_kernelINS_4gemm6kernel13GemmUniversalIN4cute5tupleIJiiiiEEENS1_10collective13CollectiveMmaINS1_37MainloopSm90TmaGmmaWarpSpecializedFP8ILi5ENS5_IJNS4_1CILi2EEESB_NSA_ILi1EEEEEENS1_35KernelTmaWarpSpecializedCooperativeEEENS5_IJNSA_ILi128EEENSA_ILi64EEENSA_ILi32EEEEEENS_12float_e5m2_tENS5_IJlSC_lEEESK_SL_NS4_8TiledMMAINS4_8MMA_AtomIJNS4_4SM904GMMA30MMA_64x64x32_F32E5M2E5M2_SS_TNILNSP_7ScaleInE1ELSR_1EEEEEENS4_6LayoutINS5_IJSB_SC_SC_EEENS5_IJSC_NSA_ILi0EEESW_EEEEENS5_IJNS4_10UnderscoreESZ_SZ_EEEEENS4_23SM90_TMA_LOAD_MULTICASTENS4_14ComposedLayoutINS4_7SwizzleILi1ELi4ELi3EEENS4_18smem_ptr_flag_bitsILi8EEENSU_INS5_IJNSA_ILi8EEESI_EEENS5_IJSI_SC_EEEEEEEvNS4_8identityES12_S1C_vS1D_EENS_8epilogue10collective6detail29Sm90TmaWarpSpecializedAdapterINS1G_15DefaultEpilogueISK_SL_SL_NS1F_6thread17LinearCombinationISK_Li1EffLNS1K_9ScaleType4KindE0ELNS_15FloatRoundStyleE2ESK_EENS1_15EpilogueDefaultEEEEEvvEEEEvNT_6ParamsE)
        /*02b8*/ 	.short	0x0210
        /*02ba*/ 	.short	0x0470


	//----- nvinfo : EIATTR_SW_WAR
	.align		4
.L_36:
        /*02bc*/ 	.byte	0x04, 0x36
        /*02be*/ 	.short	(.L_38 - .L_37)
.L_37:
        /*02c0*/ 	.word	0x00000008
.L_38:


//--------------------- .nv.callgraph             --------------------------
	.section	.nv.callgraph,"",@"SHT_CUDA_CALLGRAPH"
	.align	4
	.sectionentsize	8
	.align		4
        /*0000*/ 	.word	0x00000000
	.align		4
        /*0004*/ 	.word	0xffffffff
	.align		4
        /*0008*/ 	.word	0x00000000
	.align		4
        /*000c*/ 	.word	0xfffffffe
	.align		4
        /*0010*/ 	.word	0x00000000
	.align		4
        /*0014*/ 	.word	0xfffffffd
	.align		4
        /*0018*/ 	.word	0x00000000
	.align		4
        /*001c*/ 	.word	0xfffffffc


//--------------------- .nv.constant4             --------------------------
	.section	.nv.constant4,"a",@progbits
	.align	8
	.align		8
.nv.constant4:
        /*0000*/ 	.dword	_ZN39_INTERNAL_85399787_4_k_cu_3bf00a25_54554cuda3std3__45__cpo5beginE
	.align		8
        /*0008*/ 	.dword	_ZN39_INTERNAL_85399787_4_k_cu_3bf00a25_54554cuda3std3__45__cpo3endE
	.align		8
        /*0010*/ 	.dword	_ZN39_INTERNAL_85399787_4_k_cu_3bf00a25_54554cuda3std3__45__cpo6cbeginE
	.align		8
        /*0018*/ 	.dword	_ZN39_INTERNAL_85399787_4_k_cu_3bf00a25_54554cuda3std3__45__cpo4cendE
	.align		8
        /*0020*/ 	.dword	_ZN39_INTERNAL_85399787_4_k_cu_3bf00a25_54554cuda3std3__441_GLOBAL__N__85399787_4_k_cu_3bf00a25_54556ignoreE
	.align		8
        /*0028*/ 	.dword	_ZN39_INTERNAL_85399787_4_k_cu_3bf00a25_54554cuda3std3__419piecewise_constructE
	.align		8
        /*0030*/ 	.dword	_ZN39_INTERNAL_85399787_4_k_cu_3bf00a25_54554cuda3std3__48in_placeE
	.align		8
        /*0038*/ 	.dword	_ZN39_INTERNAL_85399787_4_k_cu_3bf00a25_54554cuda3std6ranges3__45__cpo4swapE
	.align		8
        /*0040*/ 	.dword	_ZN39_INTERNAL_85399787_4_k_cu_3bf00a25_54554cuda3std6ranges3__45__cpo9iter_moveE
	.align		8
        /*0048*/ 	.dword	_ZN39_INTERNAL_85399787_4_k_cu_3bf00a25_54554cute7productE
	.align		8
        /*0050*/ 	.dword	_ZN39_INTERNAL_85399787_4_k_cu_3bf00a25_54554cute1_E


//--------------------- .text._ZN7cutlass13device_kernelINS_4gemm6kernel13GemmUniversalIN4cute5tupleIJiiiiEEENS1_10collective13CollectiveMmaINS1_37MainloopSm90TmaGmmaWarpSpecializedFP8ILi5ENS5_IJNS4_1CILi2EEESB_NSA_ILi1EEEEEENS1_35KernelTmaWarpSpecializedCooperativeEEENS5_IJNSA_ILi128EEENSA_ILi64EEENSA_ILi32EEEEEENS_12float_e5m2_tENS5_IJlSC_lEEESK_SL_NS4_8TiledMMAINS4_8MMA_AtomIJNS4_4SM904GMMA30MMA_64x64x32_F32E5M2E5M2_SS_TNILNSP_7ScaleInE1ELSR_1EEEEEENS4_6LayoutINS5_IJSB_SC_SC_EEENS5_IJSC_NSA_ILi0EEESW_EEEEENS5_IJNS4_10UnderscoreESZ_SZ_EEEEENS4_23SM90_TMA_LOAD_MULTICASTENS4_14ComposedLayoutINS4_7SwizzleILi1ELi4ELi3EEENS4_18smem_ptr_flag_bitsILi8EEENSU_INS5_IJNSA_ILi8EEESI_EEENS5_IJSI_SC_EEEEEEEvNS4_8identityES12_S1C_vS1D_EENS_8epilogue10collective6detail29Sm90TmaWarpSpecializedAdapterINS1G_15DefaultEpilogueISK_SL_SL_NS1F_6thread17LinearCombinationISK_Li1EffLNS1K_9ScaleType4KindE0ELNS_15FloatRoundStyleE2ESK_EENS1_15EpilogueDefaultEEEEEvvEEEEvNT_6ParamsE --------------------------
	.section	.text._ZN7cutlass13device_kernelINS_4gemm6kernel13GemmUniversalIN4cute5tupleIJiiiiEEENS1_10collective13CollectiveMmaINS1_37MainloopSm90TmaGmmaWarpSpecializedFP8ILi5ENS5_IJNS4_1CILi2EEESB_NSA_ILi1EEEEEENS1_35KernelTmaWarpSpecializedCooperativeEEENS5_IJNSA_ILi128EEENSA_ILi64EEENSA_ILi32EEEEEENS_12float_e5m2_tENS5_IJlSC_lEEESK_SL_NS4_8TiledMMAINS4_8MMA_AtomIJNS4_4SM904GMMA30MMA_64x64x32_F32E5M2E5M2_SS_TNILNSP_7ScaleInE1ELSR_1EEEEEENS4_6LayoutINS5_IJSB_SC_SC_EEENS5_IJSC_NSA_ILi0EEESW_EEEEENS5_IJNS4_10UnderscoreESZ_SZ_EEEEENS4_23SM90_TMA_LOAD_MULTICASTENS4_14ComposedLayoutINS4_7SwizzleILi1ELi4ELi3EEENS4_18smem_ptr_flag_bitsILi8EEENSU_INS5_IJNSA_ILi8EEESI_EEENS5_IJSI_SC_EEEEEEEvNS4_8identityES12_S1C_vS1D_EENS_8epilogue10collective6detail29Sm90TmaWarpSpecializedAdapterINS1G_15DefaultEpilogueISK_SL_SL_NS1F_6thread17LinearCombinationISK_Li1EffLNS1K_9ScaleType4KindE0ELNS_15FloatRoundStyleE2ESK_EENS1_15EpilogueDefaultEEEEEvvEEEEvNT_6ParamsE,"ax",@progbits
	.align	128
.text._ZN7cutlass13device_kernelINS_4gemm6kernel13GemmUniversalIN4cute5tupleIJiiiiEEENS1_10collective13CollectiveMmaINS1_37MainloopSm90TmaGmmaWarpSpecializedFP8ILi5ENS5_IJNS4_1CILi2EEESB_NSA_ILi1EEEEEENS1_35KernelTmaWarpSpecializedCooperativeEEENS5_IJNSA_ILi128EEENSA_ILi64EEENSA_ILi32EEEEEENS_12float_e5m2_tENS5_IJlSC_lEEESK_SL_NS4_8TiledMMAINS4_8MMA_AtomIJNS4_4SM904GMMA30MMA_64x64x32_F32E5M2E5M2_SS_TNILNSP_7ScaleInE1ELSR_1EEEEEENS4_6LayoutINS5_IJSB_SC_SC_EEENS5_IJSC_NSA_ILi0EEESW_EEEEENS5_IJNS4_10UnderscoreESZ_SZ_EEEEENS4_23SM90_TMA_LOAD_MULTICASTENS4_14ComposedLayoutINS4_7SwizzleILi1ELi4ELi3EEENS4_18smem_ptr_flag_bitsILi8EEENSU_INS5_IJNSA_ILi8EEESI_EEENS5_IJSI_SC_EEEEEEEvNS4_8identityES12_S1C_vS1D_EENS_8epilogue10collective6detail29Sm90TmaWarpSpecializedAdapterINS1G_15DefaultEpilogueISK_SL_SL_NS1F_6thread17LinearCombinationISK_Li1EffLNS1K_9ScaleType4KindE0ELNS_15FloatRoundStyleE2ESK_EENS1_15EpilogueDefaultEEEEEvvEEEEvNT_6ParamsE:
        .type           _ZN7cutlass13device_kernelINS_4gemm6kernel13GemmUniversalIN4cute5tupleIJiiiiEEENS1_10collective13CollectiveMmaINS1_37MainloopSm90TmaGmmaWarpSpecializedFP8ILi5ENS5_IJNS4_1CILi2EEESB_NSA_ILi1EEEEEENS1_35KernelTmaWarpSpecializedCooperativeEEENS5_IJNSA_ILi128EEENSA_ILi64EEENSA_ILi32EEEEEENS_12float_e5m2_tENS5_IJlSC_lEEESK_SL_NS4_8TiledMMAINS4_8MMA_AtomIJNS4_4SM904GMMA30MMA_64x64x32_F32E5M2E5M2_SS_TNILNSP_7ScaleInE1ELSR_1EEEEEENS4_6LayoutINS5_IJSB_SC_SC_EEENS5_IJSC_NSA_ILi0EEESW_EEEEENS5_IJNS4_10UnderscoreESZ_SZ_EEEEENS4_23SM90_TMA_LOAD_MULTICASTENS4_14ComposedLayoutINS4_7SwizzleILi1ELi4ELi3EEENS4_18smem_ptr_flag_bitsILi8EEENSU_INS5_IJNSA_ILi8EEESI_EEENS5_IJSI_SC_EEEEEEEvNS4_8identityES12_S1C_vS1D_EENS_8epilogue10collective6detail29Sm90TmaWarpSpecializedAdapterINS1G_15DefaultEpilogueISK_SL_SL_NS1F_6thread17LinearCombinationISK_Li1EffLNS1K_9ScaleType4KindE0ELNS_15FloatRoundStyleE2ESK_EENS1_15EpilogueDefaultEEEEEvvEEEEvNT_6ParamsE,@function
        .size           _ZN7cutlass13device_kernelINS_4gemm6kernel13GemmUniversalIN4cute5tupleIJiiiiEEENS1_10collective13CollectiveMmaINS1_37MainloopSm90TmaGmmaWarpSpecializedFP8ILi5ENS5_IJNS4_1CILi2EEESB_NSA_ILi1EEEEEENS1_35KernelTmaWarpSpecializedCooperativeEEENS5_IJNSA_ILi128EEENSA_ILi64EEENSA_ILi32EEEEEENS_12float_e5m2_tENS5_IJlSC_lEEESK_SL_NS4_8TiledMMAINS4_8MMA_AtomIJNS4_4SM904GMMA30MMA_64x64x32_F32E5M2E5M2_SS_TNILNSP_7ScaleInE1ELSR_1EEEEEENS4_6LayoutINS5_IJSB_SC_SC_EEENS5_IJSC_NSA_ILi0EEESW_EEEEENS5_IJNS4_10UnderscoreESZ_SZ_EEEEENS4_23SM90_TMA_LOAD_MULTICASTENS4_14ComposedLayoutINS4_7SwizzleILi1ELi4ELi3EEENS4_18smem_ptr_flag_bitsILi8EEENSU_INS5_IJNSA_ILi8EEESI_EEENS5_IJSI_SC_EEEEEEEvNS4_8identityES12_S1C_vS1D_EENS_8epilogue10collective6detail29Sm90TmaWarpSpecializedAdapterINS1G_15DefaultEpilogueISK_SL_SL_NS1F_6thread17LinearCombinationISK_Li1EffLNS1K_9ScaleType4KindE0ELNS_15FloatRoundStyleE2ESK_EENS1_15EpilogueDefaultEEEEEvvEEEEvNT_6ParamsE,(.L_x_144 - _ZN7cutlass13device_kernelINS_4gemm6kernel13GemmUniversalIN4cute5tupleIJiiiiEEENS1_10collective13CollectiveMmaINS1_37MainloopSm90TmaGmmaWarpSpecializedFP8ILi5ENS5_IJNS4_1CILi2EEESB_NSA_ILi1EEEEEENS1_35KernelTmaWarpSpecializedCooperativeEEENS5_IJNSA_ILi128EEENSA_ILi64EEENSA_ILi32EEEEEENS_12float_e5m2_tENS5_IJlSC_lEEESK_SL_NS4_8TiledMMAINS4_8MMA_AtomIJNS4_4SM904GMMA30MMA_64x64x32_F32E5M2E5M2_SS_TNILNSP_7ScaleInE1ELSR_1EEEEEENS4_6LayoutINS5_IJSB_SC_SC_EEENS5_IJSC_NSA_ILi0EEESW_EEEEENS5_IJNS4_10UnderscoreESZ_SZ_EEEEENS4_23SM90_TMA_LOAD_MULTICASTENS4_14ComposedLayoutINS4_7SwizzleILi1ELi4ELi3EEENS4_18smem_ptr_flag_bitsILi8EEENSU_INS5_IJNSA_ILi8EEESI_EEENS5_IJSI_SC_EEEEEEEvNS4_8identityES12_S1C_vS1D_EENS_8epilogue10collective6detail29Sm90TmaWarpSpecializedAdapterINS1G_15DefaultEpilogueISK_SL_SL_NS1F_6thread17LinearCombinationISK_Li1EffLNS1K_9ScaleType4KindE0ELNS_15FloatRoundStyleE2ESK_EENS1_15EpilogueDefaultEEEEEvvEEEEvNT_6ParamsE)
        .other          _ZN7cutlass13device_kernelINS_4gemm6kernel13GemmUniversalIN4cute5tupleIJiiiiEEENS1_10collective13CollectiveMmaINS1_37MainloopSm90TmaGmmaWarpSpecializedFP8ILi5ENS5_IJNS4_1CILi2EEESB_NSA_ILi1EEEEEENS1_35KernelTmaWarpSpecializedCooperativeEEENS5_IJNSA_ILi128EEENSA_ILi64EEENSA_ILi32EEEEEENS_12float_e5m2_tENS5_IJlSC_lEEESK_SL_NS4_8TiledMMAINS4_8MMA_AtomIJNS4_4SM904GMMA30MMA_64x64x32_F32E5M2E5M2_SS_TNILNSP_7ScaleInE1ELSR_1EEEEEENS4_6LayoutINS5_IJSB_SC_SC_EEENS5_IJSC_NSA_ILi0EEESW_EEEEENS5_IJNS4_10UnderscoreESZ_SZ_EEEEENS4_23SM90_TMA_LOAD_MULTICASTENS4_14ComposedLayoutINS4_7SwizzleILi1ELi4ELi3EEENS4_18smem_ptr_flag_bitsILi8EEENSU_INS5_IJNSA_ILi8EEESI_EEENS5_IJSI_SC_EEEEEEEvNS4_8identityES12_S1C_vS1D_EENS_8epilogue10collective6detail29Sm90TmaWarpSpecializedAdapterINS1G_15DefaultEpilogueISK_SL_SL_NS1F_6thread17LinearCombinationISK_Li1EffLNS1K_9ScaleType4KindE0ELNS_15FloatRoundStyleE2ESK_EENS1_15EpilogueDefaultEEEEEvvEEEEvNT_6ParamsE,@"STO_CUDA_ENTRY STV_DEFAULT"
_ZN7cutlass13device_kernelINS_4gemm6kernel13GemmUniversalIN4cute5tupleIJiiiiEEENS1_10collective13CollectiveMmaINS1_37MainloopSm90TmaGmmaWarpSpecializedFP8ILi5ENS5_IJNS4_1CILi2EEESB_NSA_ILi1EEEEEENS1_35KernelTmaWarpSpecializedCooperativeEEENS5_IJNSA_ILi128EEENSA_ILi64EEENSA_ILi32EEEEEENS_12float_e5m2_tENS5_IJlSC_lEEESK_SL_NS4_8TiledMMAINS4_8MMA_AtomIJNS4_4SM904GMMA30MMA_64x64x32_F32E5M2E5M2_SS_TNILNSP_7ScaleInE1ELSR_1EEEEEENS4_6LayoutINS5_IJSB_SC_SC_EEENS5_IJSC_NSA_ILi0EEESW_EEEEENS5_IJNS4_10UnderscoreESZ_SZ_EEEEENS4_23SM90_TMA_LOAD_MULTICASTENS4_14ComposedLayoutINS4_7SwizzleILi1ELi4ELi3EEENS4_18smem_ptr_flag_bitsILi8EEENSU_INS5_IJNSA_ILi8EEESI_EEENS5_IJSI_SC_EEEEEEEvNS4_8identityES12_S1C_vS1D_EENS_8epilogue10collective6detail29Sm90TmaWarpSpecializedAdapterINS1G_15DefaultEpilogueISK_SL_SL_NS1F_6thread17LinearCombinationISK_Li1EffLNS1K_9ScaleType4KindE0ELNS_15FloatRoundStyleE2ESK_EENS1_15EpilogueDefaultEEEEEvvEEEEvNT_6ParamsE:
[----:B------:R-:W-:Y:S01]  /*0000*/  LDC R1, c[0x0][0x28] ;  /* 0x00000a00ff017b82 */ /* 0x000fe20000000800 */
[----:B------:R-:W0:Y:S01]  /*0010*/  S2R R0, SR_TID.X ;  /* 0x0000000000007919 */ /* 0x000e220000002100 */
[----:B------:R-:W-:Y:S01]  /*0020*/  ELECT P0, URZ, PT ;  /* 0x00000000003f782f */ /* 0x000fe20003800000 */
[----:B------:R-:W-:Y:S01]  /*0030*/  BSSY B0, `(.L_x_0) ;  /* 0x000000f000007945 */ /* 0x000fe20003800000 */
[--C-:B0-----:R-:W-:Y:S02]  /*0040*/  SHF.R.U32.HI R2, RZ, 0x5, R0.reuse ;  /* 0x00000005ff027819 */ /* 0x101fe40000011600 */
[----:B------:R-:W-:-:S03]  /*0050*/  SHF.R.U32.HI R3, RZ, 0x7, R0 ;  /* 0x00000007ff037819 */ /* 0x000fc60000011600 */
[----:B------:R-:W0:Y:S04]  /*0060*/  SHFL.IDX PT, R7, R2, RZ, 0x1f ;  /* 0x00001fff02077589 */ /* 0x000e2800000e0000 */
[----:B------:R1:W2:Y:S01]  /*0070*/  SHFL.IDX PT, R4, R3, RZ, 0x1f ;  /* 0x00001fff03047589 */ /* 0x0002a200000e0000 */
[----:B0-----:R-:W-:-:S13]  /*0080*/  ISETP.NE.OR P0, PT, R7, RZ, !P0 ;  /* 0x000000ff0700720c */ /* 0x001fda0004705670 */
[----:B-12---:R-:W-:Y:S05]  /*0090*/  @P0 BRA `(.L_x_1) ;  /* 0x0000000000200947 */ /* 0x006fea0003800000 */
[----:B------:R-:W-:Y:S02]  /*00a0*/  ULDC.64 UR4, c[0x0][0x198] ;  /* 0x0000660000047ab9 */ /* 0x000fe40000000a00 */
[----:B------:R-:W-:Y:S02]  /*00b0*/  UIADD3 UR6, UP0, UR4, 0xf0, URZ ;  /* 0x000000f004067890 */ /* 0x000fe4000ff1e03f */
[----:B------:R-:W-:Y:S02]  /*00c0*/  UIADD3 UR4, UP1, UR4, 0x1f0, URZ ;  /* 0x000001f004047890 */ /* 0x000fe4000ff3e03f */
[----:B------:R-:W-:Y:S02]  /*00d0*/  UIADD3.X UR7, URZ, UR5, URZ, UP0, !UPT ;  /* 0x000000053f077290 */ /* 0x000fe400087fe43f */
[----:B------:R-:W-:-:S07]  /*00e0*/  UIADD3.X UR5, URZ, UR5, URZ, UP1, !UPT ;  /* 0x000000053f057290 */ /* 0x000fce0008ffe43f */
[----:B------:R0:W-:Y:S02]  /*00f0*/  UTMACCTL.PF [UR6] ;  /* 0x00000000060079b9 */ /* 0x0001e40008040000 */
[----:B------:R0:W-:Y:S02]  /*0100*/  UTMACCTL.PF [UR4] ;  /* 0x00000000040079b9 */ /* 0x0001e40008040000 */
[----:B0-----:R-:W-:Y:S01]  /*0110*/  NOP ;  /* 0x0000000000007918 */ /* 0x001fe20000000000 */
.L_x_1:
[----:B------:R-:W-:Y:S05]  /*0120*/  BSYNC B0 ;  /* 0x0000000000007941 */ /* 0x000fea0003800000 */
.L_x_0:
[----:B------:R-:W0:Y:S02]  /*0130*/  SHFL.IDX PT, R3, R2, RZ, 0x1f ;  /* 0x00001fff02037589 */ /* 0x000e2400000e0000 */
[----:B0-----:R-:W-:-:S13]  /*0140*/  ISETP.NE.AND P0, PT, R3, RZ, PT ;  /* 0x000000ff0300720c */ /* 0x001fda0003f05270 */
[----:B------:R-:W-:Y:S05]  /*0150*/  @P0 BRA `(.L_x_2) ;  /* 0x0000000000600947 */ /* 0x000fea0003800000 */
[----:B------:R-:W0:Y:S01]  /*0160*/  S2UR UR8, SR_CgaCtaId ;  /* 0x00000000000879c3 */ /* 0x000e220000008800 */
[----:B------:R-:W-:Y:S01]  /*0170*/  UMOV UR4, 0x400 ;  /* 0x0000040000047882 */ /* 0x000fe20000000000 */
[----:B------:R-:W-:Y:S01]  /*0180*/  UMOV UR5, 0x1 ;  /* 0x0000000100057882 */ /* 0x000fe20000000000 */
[----:B------:R-:W-:Y:S01]  /*0190*/  UMOV UR6, 0x6 ;  /* 0x0000000600067882 */ /* 0x000fe20000000000 */
[----:B------:R-:W-:Y:S01]  /*01a0*/  ELECT P0, URZ, PT ;  /* 0x00000000003f782f */ /* 0x000fe20003800000 */
[----:B------:R-:W-:-:S04]  /*01b0*/  UIADD3 UR6, -UR6, 0x100000, URZ ;  /* 0x0010000006067890 */ /* 0x000fc8000fffe13f */
[----:B------:R-:W-:Y:S02]  /*01c0*/  USHF.L.U32 UR7, UR6, 0xb, URZ ;  /* 0x0000000b06077899 */ /* 0x000fe4000800063f */
[----:B------:R-:W-:Y:S02]  /*01d0*/  USHF.L.U32 UR6, UR6, 0x1, URZ ;  /* 0x0000000106067899 */ /* 0x000fe4000800063f */
[----:B0-----:R-:W-:Y:S02]  /*01e0*/  ULEA UR8, UR8, UR4, 0x18 ;  /* 0x0000000408087291 */ /* 0x001fe4000f8ec03f */
[----:B------:R-:W-:-:S04]  /*01f0*/  UIADD3 UR4, -UR5, 0x100000, URZ ;  /* 0x0010000005047890 */ /* 0x000fc8000fffe13f */
[----:B------:R-:W-:Y:S02]  /*0200*/  USHF.L.U32 UR5, UR4, 0xb, URZ ;  /* 0x0000000b04057899 */ /* 0x000fe4000800063f */
[----:B------:R-:W-:Y:S01]  /*0210*/  USHF.L.U32 UR4, UR4, 0x1, URZ ;  /* 0x0000000104047899 */ /* 0x000fe2000800063f */
[----:B------:R-:W0:Y:S11]  /*0220*/  FENCE.VIEW.ASYNC.S ;  /* 0x00000000000073c6 */ /* 0x000e360000000000 */
[----:B0-----:R0:W1:Y:S01]  /*0230*/  SYNCS.EXCH.64 URZ, [UR8], UR4 ;  /* 0x00000004083f75b2 */ /* 0x0010620008000100 */
[----:B------:R0:W2:Y:S01]  /*0240*/  SYNCS.EXCH.64 URZ, [UR8+0x28], UR6 ;  /* 0x00002806083f75b2 */ /* 0x0000a20008000100 */
[----:B------:R0:W3:Y:S01]  /*0250*/  SYNCS.EXCH.64 URZ, [UR8+0x8], UR4 ;  /* 0x00000804083f75b2 */ /* 0x0000e20008000100 */
[----:B------:R0:W4:Y:S01]  /*0260*/  SYNCS.EXCH.64 URZ, [UR8+0x30], UR6 ;  /* 0x00003006083f75b2 */ /* 0x0001220008000100 */
[----:B------:R0:W0:Y:S01]  /*0270*/  SYNCS.EXCH.64 URZ, [UR8+0x10], UR4 ;  /* 0x00001004083f75b2 */ /* 0x0000220008000100 */
[----:B------:R0:W0:Y:S01]  /*0280*/  SYNCS.EXCH.64 URZ, [UR8+0x38], UR6 ;  /* 0x00003806083f75b2 */ /* 0x0000220008000100 */
[----:B------:R0:W0:Y:S01]  /*0290*/  SYNCS.EXCH.64 URZ, [UR8+0x18], UR4 ;  /* 0x00001804083f75b2 */ /* 0x0000220008000100 */
[----:B------:R0:W0:Y:S01]  /*02a0*/  SYNCS.EXCH.64 URZ, [UR8+0x40], UR6 ;  /* 0x00004006083f75b2 */ /* 0x0000220008000100 */
[----:B------:R0:W0:Y:S01]  /*02b0*/  SYNCS.EXCH.64 URZ, [UR8+0x20], UR4 ;  /* 0x00002004083f75b2 */ /* 0x0000220008000100 */
[----:B------:R0:W0:Y:S01]  /*02c0*/  SYNCS.EXCH.64 URZ, [UR8+0x48], UR6 ;  /* 0x00004806083f75b2 */ /* 0x0000220008000100 */
[----:B------:R-:W-:Y:S01]  /*02d0*/  NOP ;  /* 0x0000000000007918 */ /* 0x000fe20000000000 */
.L_x_2:
[----:B------:R-:W-:Y:S01]  /*02e0*/  SHF.R.S32.HI R5, RZ, 0x1f, R0 ;  /* 0x0000001fff057819 */ /* 0x000fe20000011400 */
[----:B------:R-:W5:Y:S01]  /*02f0*/  SHFL.IDX PT, R2, R2, RZ, 0x1f ;  /* 0x00001fff02027589 */ /* 0x000f6200000e0000 */
[----:B0-----:R-:W0:Y:S01]  /*0300*/  S2UR UR8, SR_CTAID.X ;  /* 0x00000000000879c3 */ /* 0x001e220000002500 */
[----:B------:R-:W-:Y:S02]  /*0310*/  ELECT P0, URZ, PT ;  /* 0x00000000003f782f */ /* 0x000fe40003800000 */
[----:B------:R-:W-:Y:S01]  /*0320*/  LEA.HI R5, R5, R0, RZ, 0x7 ;  /* 0x0000000005057211 */ /* 0x000fe200078f38ff */
[----:B------:R-:W1:Y:S01]  /*0330*/  S2R R8, SR_CTAID.Y ;  /* 0x0000000000087919 */ /* 0x000e620000002600 */
[----:B------:R-:W-:Y:S01]  /*0340*/  ULDC UR4, c[0x0][0x150] ;  /* 0x0000540000047ab9 */ /* 0x000fe20000000800 */
[----:B------:R-:W-:Y:S01]  /*0350*/  VIADD R16, R4, 0xffffffff ;  /* 0xffffffff04107836 */ /* 0x000fe20000000000 */
[----:B------:R-:W-:Y:S01]  /*0360*/  LOP3.LUT R5, R5, 0xffffff80, RZ, 0xc0, !PT ;  /* 0xffffff8005057812 */ /* 0x000fe200078ec0ff */
[----:B------:R-:W-:Y:S01]  /*0370*/  NOP ;  /* 0x0000000000007918 */ /* 0x000fe20000000000 */
[----:B------:R-:W2:Y:S01]  /*0380*/  LDC R12, c[0x0][0x144] ;  /* 0x00005100ff0c7b82 */ /* 0x000ea20000000800 */
[----:B------:R-:W-:Y:S01]  /*0390*/  NOP ;  /* 0x0000000000007918 */ /* 0x000fe20000000000 */
[----:B------:R-:W-:Y:S01]  /*03a0*/  ISETP.GE.U32.AND P6, PT, R16, 0x2, PT ;  /* 0x000000021000780c */ /* 0x000fe20003fc6070 */
[----:B------:R-:W-:Y:S01]  /*03b0*/  IMAD.IADD R5, R0, 0x1, -R5 ;  /* 0x0000000100057824 */ /* 0x000fe200078e0a05 */
[----:B------:R-:W-:-:S04]  /*03c0*/  ISETP.NE.AND P3, PT, R4, RZ, PT ;  /* 0x000000ff0400720c */ /* 0x000fc80003f65270 */
[----:B------:R-:W-:Y:S01]  /*03d0*/  SHF.R.S32.HI R6, RZ, 0x1f, R5 ;  /* 0x0000001fff067819 */ /* 0x000fe20000011405 */
[----:B------:R-:W3:Y:S03]  /*03e0*/  LDC R14, c[0x0][0x140] ;  /* 0x00005000ff0e7b82 */ /* 0x000ee60000000800 */
[----:B------:R-:W-:Y:S02]  /*03f0*/  LEA.HI R6, R6, R5, RZ, 0x3 ;  /* 0x0000000506067211 */ /* 0x000fe400078f18ff */
[----:B-----5:R-:W-:Y:S02]  /*0400*/  ISETP.NE.OR P0, PT, R2, RZ, !P0 ;  /* 0x000000ff0200720c */ /* 0x020fe40004705670 */
[--C-:B------:R-:W-:Y:S02]  /*0410*/  SHF.R.S32.HI R2, RZ, 0x3, R6.reuse ;  /* 0x00000003ff027819 */ /* 0x100fe40000011406 */
[----:B------:R-:W-:-:S02]  /*0420*/  SHF.R.S32.HI R11, RZ, 0x1f, R6 ;  /* 0x0000001fff0b7819 */ /* 0x000fc40000011406 */
[----:B------:R-:W-:Y:S02]  /*0430*/  SHF.R.S32.HI R6, RZ, 0x1f, R3 ;  /* 0x0000001fff067819 */ /* 0x000fe40000011403 */
[----:B0-----:R-:W-:Y:S02]  /*0440*/  I2FP.F32.U32 R10, UR8 ;  /* 0x00000008000a7c45 */ /* 0x001fe40008201000 */
[----:B------:R-:W-:Y:S02]  /*0450*/  LEA.HI R11, R11, R2, RZ, 0x2 ;  /* 0x000000020b0b7211 */ /* 0x000fe400078f10ff */
[----:B------:R-:W-:Y:S01]  /*0460*/  LEA.HI R6, R6, R3, RZ, 0x2 ;  /* 0x0000000306067211 */ /* 0x000fe200078f10ff */
[----:B------:R-:W-:Y:S01]  /*0470*/  FMUL R10, R10, UR4 ;  /* 0x000000040a0a7c20 */ /* 0x000fe20008400000 */
[----:B------:R-:W-:Y:S01]  /*0480*/  LOP3.LUT R11, R11, 0xfffffffc, RZ, 0xc0, !PT ;  /* 0xfffffffc0b0b7812 */ /* 0x000fe200078ec0ff */
[----:B------:R-:W-:Y:S01]  /*0490*/  VOTEU.ALL UP0, P0 ;  /* 0x00000000003f7886 */ /* 0x000fe20000000000 */
[----:B------:R-:W-:Y:S01]  /*04a0*/  LOP3.LUT R6, R6, 0x3ffffffc, RZ, 0xc0, !PT ;  /* 0x3ffffffc06067812 */ /* 0x000fe200078ec0ff */
[----:B------:R-:W-:Y:S01]  /*04b0*/  ULDC UR4, c[0x0][0x154] ;  /* 0x0000550000047ab9 */ /* 0x000fe20000000800 */
[----:B-1----:R-:W-:Y:S01]  /*04c0*/  I2FP.F32.U32 R13, R8 ;  /* 0x00000008000d7245 */ /* 0x002fe20000201000 */
[----:B------:R-:W0:Y:S01]  /*04d0*/  F2I.U32.TRUNC.NTZ R10, R10 ;  /* 0x0000000a000a7305 */ /* 0x000e22000020f000 */
[----:B------:R-:W-:Y:S01]  /*04e0*/  IMAD.IADD R11, R2, 0x1, -R11 ;  /* 0x00000001020b7824 */ /* 0x000fe200078e0a0b */
[----:B------:R-:W1:Y:S01]  /*04f0*/  @!UP0 S2UR UR7, SR_CgaCtaId ;  /* 0x00000000000789c3 */ /* 0x000e620000008800 */
[----:B------:R-:W-:-:S02]  /*0500*/  IMAD.IADD R6, R3, 0x1, -R6 ;  /* 0x0000000103067824 */ /* 0x000fc400078e0a06 */
[----:B------:R-:W-:Y:S01]  /*0510*/  FMUL R13, R13, UR4 ;  /* 0x000000040d0d7c20 */ /* 0x000fe20008400000 */
[----:B------:R-:W-:Y:S01]  /*0520*/  UMOV UR4, 0x20 ;  /* 0x0000002000047882 */ /* 0x000fe20000000000 */
[----:B------:R-:W-:Y:S01]  /*0530*/  @!UP0 UMOV UR6, 0x400 ;  /* 0x0000040000068882 */ /* 0x000fe20000000000 */
[----:B------:R-:W-:Y:S01]  /*0540*/  IMAD R6, R6, 0x4, R11 ;  /* 0x0000000406067824 */ /* 0x000fe200078e020b */
[----:B------:R-:W-:-:S04]  /*0550*/  @!UP0 UIADD3 UR4, -UR4, 0x100000, URZ ;  /* 0x0010000004048890 */ /* 0x000fc8000fffe13f */
[----:B------:R-:W-:Y:S02]  /*0560*/  @!UP0 USHF.L.U32 UR5, UR4, 0xb, URZ ;  /* 0x0000000b04058899 */ /* 0x000fe4000800063f */
[----:B------:R-:W-:Y:S01]  /*0570*/  @!UP0 USHF.L.U32 UR4, UR4, 0x1, URZ ;  /* 0x0000000104048899 */ /* 0x000fe2000800063f */
[----:B---3--:R-:W-:Y:S01]  /*0580*/  ISETP.EQ.U32.AND P2, PT, R14, 0x1, PT ;  /* 0x000000010e00780c */ /* 0x008fe20003f42070 */
[----:B------:R-:W3:Y:S01]  /*0590*/  LDC R11, c[0x0][0x148] ;  /* 0x00005200ff0b7b82 */ /* 0x000ee20000000800 */
[----:B------:R-:W5:Y:S01]  /*05a0*/  F2I.U32.TRUNC.NTZ R13, R13 ;  /* 0x0000000d000d7305 */ /* 0x000f62000020f000 */
[----:B------:R-:W-:Y:S01]  /*05b0*/  LEA.HI R2, R6, R6, RZ, 0x1 ;  /* 0x0000000606027211 */ /* 0x000fe200078f08ff */
[----:B------:R-:W-:Y:S01]  /*05c0*/  VOTEU.ALL UP1, P0 ;  /* 0x00000000003f7886 */ /* 0x000fe20000020000 */
[----:B0-----:R-:W-:Y:S02]  /*05d0*/  IMAD.MOV R15, RZ, RZ, -R10 ;  /* 0x000000ffff0f7224 */ /* 0x001fe400078e0a0a */
[----:B------:R-:W-:-:S02]  /*05e0*/  LOP3.LUT R3, R2, 0xfffffffe, RZ, 0xc0, !PT ;  /* 0xfffffffe02037812 */ /* 0x000fc400078ec0ff */
[----:B------:R-:W-:Y:S01]  /*05f0*/  SHF.R.S32.HI R2, RZ, 0x1f, R7 ;  /* 0x0000001fff027819 */ /* 0x000fe20000011407 */
[----:B--2---:R-:W-:Y:S02]  /*0600*/  IMAD R10, R12, R15, UR8 ;  /* 0x000000080c0a7e24 */ /* 0x004fe4000f8e020f */
[----:B------:R-:W-:Y:S01]  /*0610*/  IMAD.IADD R3, R6, 0x1, -R3 ;  /* 0x0000000106037824 */ /* 0x000fe200078e0a03 */
[----:B------:R-:W-:-:S04]  /*0620*/  LEA.HI R2, R2, R7, RZ, 0x2 ;  /* 0x0000000702027211 */ /* 0x000fc800078f10ff */
[----:B------:R-:W-:Y:S01]  /*0630*/  ISETP.NE.AND P4, PT, R3, R10, PT ;  /* 0x0000000a0300720c */ /* 0x000fe20003f85270 */
[----:B------:R-:W-:Y:S01]  /*0640*/  IMAD.SHL.U32 R3, R6, 0x4, RZ ;  /* 0x0000000406037824 */ /* 0x000fe200078e00ff */
[----:B------:R-:W-:Y:S01]  /*0650*/  LOP3.LUT R2, R2, 0xfffffffc, RZ, 0xc0, !PT ;  /* 0xfffffffc02027812 */ /* 0x000fe200078ec0ff */
[----:B-----5:R-:W-:Y:S01]  /*0660*/  IMAD.MOV R20, RZ, RZ, -R13 ;  /* 0x000000ffff147224 */ /* 0x020fe200078e0a0d */
[----:B-1----:R-:W-:Y:S02]  /*0670*/  @!UP0 ULEA UR6, UR7, UR6, 0x18 ;  /* 0x0000000607068291 */ /* 0x002fe4000f8ec03f */
[----:B------:R-:W-:Y:S01]  /*0680*/  LOP3.LUT R3, R6, 0xc, R3, 0x78, !PT ;  /* 0x0000000c06037812 */ /* 0x000fe200078e7803 */
[----:B------:R-:W-:Y:S01]  /*0690*/  IMAD.IADD R7, R7, 0x1, -R2 ;  /* 0x0000000107077824 */ /* 0x000fe200078e0a02 */
[----:B------:R-:W-:Y:S01]  /*06a0*/  VOTEU.ALL UP0, P0 ;  /* 0x00000000003f7886 */ /* 0x000fe20000000000 */
[----:B---3--:R-:W-:Y:S01]  /*06b0*/  IMAD R13, R11, R20, R8 ;  /* 0x000000140b0d7224 */ /* 0x008fe200078e0208 */
[----:B------:R-:W-:Y:S01]  /*06c0*/  LOP3.LUT P0, RZ, R5, 0x7, RZ, 0xc0, !PT ;  /* 0x0000000705ff7812 */ /* 0x000fe2000780c0ff */
[----:B------:R-:W-:Y:S01]  /*06d0*/  IMAD.MOV.U32 R6, RZ, RZ, 0x1 ;  /* 0x00000001ff067424 */ /* 0x000fe200078e00ff */
[----:B------:R-:W-:-:S02]  /*06e0*/  ISETP.NE.AND P1, PT, R7, 0x3, PT ;  /* 0x000000030700780c */ /* 0x000fc40003f25270 */
[----:B------:R-:W-:Y:S02]  /*06f0*/  @P4 LEA.HI R2, R3, R3, RZ, 0x1 ;  /* 0x0000000303024211 */ /* 0x000fe400078f08ff */
[----:B------:R-:W-:Y:S01]  /*0700*/  ISETP.EQ.OR P1, PT, R7, RZ, !P1 ;  /* 0x000000ff0700720c */ /* 0x000fe20004f22670 */
[----:B------:R-:W0:Y:S02]  /*0710*/  FENCE.VIEW.ASYNC.S ;  /* 0x00000000000073c6 */ /* 0x000e240000000000 */
[----:B0-----:R0:W1:Y:S01]  /*0720*/  @!UP0 SYNCS.EXCH.64 URZ, [UR6+0x60], UR4 ;  /* 0x00006004063f85b2 */ /* 0x0010620008000100 */
[----:B------:R-:W-:Y:S02]  /*0730*/  @P4 SHF.R.S32.HI R2, RZ, 0x1, R2 ;  /* 0x00000001ff024819 */ /* 0x000fe40000011402 */
[----:B------:R-:W-:Y:S02]  /*0740*/  ISETP.LT.U32.AND P0, PT, R3, 0x4, !P0 ;  /* 0x000000040300780c */ /* 0x000fe40004701070 */
[----:B------:R-:W-:-:S02]  /*0750*/  @P4 ISETP.NE.AND P5, PT, R2, R13, PT ;  /* 0x0000000d0200420c */ /* 0x000fc40003fa5270 */
[----:B------:R-:W-:Y:S02]  /*0760*/  ISETP.EQ.AND P1, PT, R4, RZ, P1 ;  /* 0x000000ff0400720c */ /* 0x000fe40000f22270 */
[----:B------:R-:W-:Y:S02]  /*0770*/  SEL R5, RZ, 0x1, !P0 ;  /* 0x00000001ff057807 */ /* 0x000fe40004000000 */
[----:B------:R-:W-:Y:S02]  /*0780*/  @P4 SEL R6, RZ, 0x1, P5 ;  /* 0x00000001ff064807 */ /* 0x000fe40002800000 */
[----:B------:R-:W-:Y:S02]  /*0790*/  SEL R2, RZ, 0x1, !P1 ;  /* 0x00000001ff027807 */ /* 0x000fe40004800000 */
[----:B------:R-:W-:Y:S01]  /*07a0*/  LOP3.LUT R6, R6, R5, RZ, 0xc0, !PT ;  /* 0x0000000506067212 */ /* 0x000fe200078ec0ff */
[----:B------:R0:W2:Y:S01]  /*07b0*/  @!UP1 SYNCS.EXCH.64 URZ, [UR6+0x68], UR4 ;  /* 0x00006804063f95b2 */ /* 0x0000a20008000100 */
[----:B------:R-:W-:Y:S01]  /*07c0*/  SEL R2, R2, 0x2, P6 ;  /* 0x0000000202027807 */ /* 0x000fe20003000000 */
[----:B------:R-:W-:Y:S01]  /*07d0*/  NOP ;  /* 0x0000000000007918 */ /* 0x000fe20000000000 */
[----:B------:R-:W-:Y:S05]  /*07e0*/  @!P2 BRA `(.L_x_3) ;  /* 0x000000000008a947 */ /* 0x000fea0003800000 */
[----:B-12-4-:R-:W-:Y:S01]  /*07f0*/  UCGABAR_ARV ;  /* 0x00000000000079c7 */ /* 0x016fe20008000000 */
[----:B------:R-:W-:Y:S05]  /*0800*/  BRA `(.L_x_4) ;  /* 0x0000000000047947 */ /* 0x000fea0003800000 */
.L_x_3:
[----:B-12-4-:R-:W-:Y:S01]  /*0810*/  NOP ;  /* 0x0000000000007918 */ /* 0x016fe20000000000 */
.L_x_4:
[----:B------:R-:W1:Y:S01]  /*0820*/  LDC R4, c[0x0][0x65c] ;  /* 0x00019700ff047b82 */ /* 0x000e620000000800 */
[----:B------:R-:W-:Y:S01]  /*0830*/  IMAD.MOV.U32 R5, RZ, RZ, RZ ;  /* 0x000000ffff057224 */ /* 0x000fe200078e00ff */
[----:B-1----:R-:W-:Y:S01]  /*0840*/  ISETP.NE.AND P4, PT, R4, 0x1, PT ;  /* 0x000000010400780c */ /* 0x002fe20003f85270 */
[----:B------:R-:W-:-:S12]  /*0850*/  IMAD.U32 R4, RZ, RZ, UR8 ;  /* 0x00000008ff047e24 */ /* 0x000fd8000f8e00ff */
[----:B------:R-:W1:Y:S01]  /*0860*/  @P4 LDC R15, c[0x0][0x10] ;  /* 0x00000400ff0f4b82 */ /* 0x000e620000000800 */
[----:B------:R-:W-:Y:S02]  /*0870*/  @P4 IMAD.MOV.U32 R9, RZ, RZ, RZ ;  /* 0x000000ffff094224 */ /* 0x000fe400078e00ff */
[----:B------:R-:W-:-:S05]  /*0880*/  @P4 IMAD.MOV.U32 R17, RZ, RZ, RZ ;  /* 0x000000ffff114224 */ /* 0x000fca00078e00ff */
[----:B------:R-:W2:Y:S01]  /*0890*/  @!P4 LDC R13, c[0x0][0xc] ;  /* 0x00000300ff0dcb82 */ /* 0x000ea20000000800 */
[----:B-1----:R-:W-:-:S04]  /*08a0*/  @P4 IMAD.WIDE.U32 R14, R15, UR8, R8 ;  /* 0x000000080f0e4c25 */ /* 0x002fc8000f8e0008 */
[----:B--2---:R-:W-:-:S04]  /*08b0*/  @!P4 IMAD.WIDE.U32 R12, R8, R13, R4 ;  /* 0x0000000d080cc225 */ /* 0x004fc800078e0004 */
[----:B------:R-:W-:Y:S02]  /*08c0*/  @P4 IMAD.MOV.U32 R4, RZ, RZ, R14 ;  /* 0x000000ffff044224 */ /* 0x000fe400078e000e */
[----:B------:R-:W-:Y:S02]  /*08d0*/  @P4 IMAD.IADD R5, R15, 0x1, R17 ;  /* 0x000000010f054824 */ /* 0x000fe400078e0211 */
[----:B------:R-:W-:Y:S02]  /*08e0*/  @!P4 IMAD.MOV.U32 R4, RZ, RZ, R12 ;  /* 0x000000ffff04c224 */ /* 0x000fe400078e000c */
[----:B------:R-:W-:Y:S01]  /*08f0*/  @!P4 IMAD.MOV.U32 R5, RZ, RZ, R13 ;  /* 0x000000ffff05c224 */ /* 0x000fe200078e000d */
[----:B------:R-:W-:Y:S06]  /*0900*/  @!P2 BRA `(.L_x_5) ;  /* 0x00000000000ca947 */ /* 0x000fec0003800000 */
[----:B------:R-:W-:Y:S01]  /*0910*/  UCGABAR_WAIT ;  /* 0x0000000000007dc7 */ /* 0x000fe20008000000 */
[----:B------:R-:W-:Y:S01]  /*0920*/  CCTL.IVALL ;  /* 0x00000000ff00798f */ /* 0x000fe20002000000 */
[----:B------:R-:W-:Y:S05]  /*0930*/  BRA `(.L_x_6) ;  /* 0x0000000000047947 */ /* 0x000fea0003800000 */
.L_x_5:
[----:B------:R-:W-:Y:S06]  /*0940*/  BAR.SYNC.DEFER_BLOCKING 0x0 ;  /* 0x0000000000007b1d */ /* 0x000fec0000010000 */
.L_x_6:
[----:B------:R-:W-:Y:S05]  /*0950*/  @!P3 BRA `(.L_x_7) ;  /* 0x0000004800ccb947 */ /* 0x000fea0003800000 */
[----:B------:R-:W-:-:S13]  /*0960*/  ISETP.GT.U32.AND P0, PT, R16, 0x1, PT ;  /* 0x000000011000780c */ /* 0x000fda0003f04070 */
[----:B0-----:R-:W-:Y:S05]  /*0970*/  @P0 EXIT ;  /* 0x000000000000094d */ /* 0x001fea0003800000 */
[----:B------:R-:W-:Y:S01]  /*0980*/  ULDC.64 UR4, c[0x0][0x650] ;  /* 0x0001940000047ab9 */ /* 0x000fe20000000a00 */
[----:B------:R-:W-:Y:S01]  /*0990*/  PRMT R14, RZ, 0x7610, R14 ;  /* 0x00007610ff0e7816 */ /* 0x000fe2000000000e */
[----:B------:R-:W-:Y:S01]  /*09a0*/  IMAD.MOV.U32 R71, RZ, RZ, -0x1 ;  /* 0xffffffffff477424 */ /* 0x000fe200078e00ff */
[----:B------:R-:W-:Y:S01]  /*09b0*/  ISETP.GE.U32.AND P0, PT, R4, UR4, PT ;  /* 0x0000000404007c0c */ /* 0x000fe2000bf06070 */
[----:B------:R-:W-:Y:S02]  /*09c0*/  IMAD.MOV.U32 R15, RZ, RZ, -0x1 ;  /* 0xffffffffff0f7424 */ /* 0x000fe400078e00ff */
[----:B------:R-:W-:Y:S01]  /*09d0*/  IMAD.MOV.U32 R73, RZ, RZ, -0x1 ;  /* 0xffffffffff497424 */ /* 0x000fe200078e00ff */
[----:B------:R-:W-:-:S13]  /*09e0*/  ISETP.GE.U32.AND.EX P0, PT, R5, UR5, PT, P0 ;  /* 0x0000000505007c0c */ /* 0x000fda000bf06100 */
[----:B------:R-:W-:Y:S05]  /*09f0*/  @P0 BRA `(.L_x_8) ;  /* 0x0000000400240947 */ /* 0x000fea0003800000 */
[----:B------:R-:W0:Y:S01]  /*0a00*/  LDC.64 R22, c[0x0][0x628] ;  /* 0x00018a00ff167b82 */ /* 0x000e220000000a00 */
[----:B------:R-:W-:Y:S02]  /*0a10*/  IMAD.MOV.U32 R12, RZ, RZ, R4 ;  /* 0x000000ffff0c7224 */ /* 0x000fe400078e0004 */
[----:B------:R-:W-:-:S05]  /*0a20*/  IMAD.MOV.U32 R13, RZ, RZ, R5 ;  /* 0x000000ffff0d7224 */ /* 0x000fca00078e0005 */
[----:B------:R-:W1:Y:S08]  /*0a30*/  LDC R18, c[0x0][0x630] ;  /* 0x00018c00ff127b82 */ /* 0x000e700000000800 */
[----:B------:R-:W2:Y:S01]  /*0a40*/  LDC.64 R24, c[0x0][0x620] ;  /* 0x00018800ff187b82 */ /* 0x000ea20000000a00 */
[----:B0-----:R-:W-:-:S04]  /*0a50*/  ISETP.NE.U32.AND P0, PT, R22, RZ, PT ;  /* 0x000000ff1600720c */ /* 0x001fc80003f05070 */
[----:B------:R-:W-:-:S13]  /*0a60*/  ISETP.NE.AND.EX P0, PT, R23, RZ, PT, P0 ;  /* 0x000000ff1700720c */ /* 0x000fda0003f05300 */
[----:B-12---:R-:W-:Y:S05]  /*0a70*/  @!P0 BRA `(.L_x_9) ;  /* 0x0000000000288947 */ /* 0x006fea0003800000 */
[----:B------:R-:W0:Y:S02]  /*0a80*/  LDC R7, c[0x0][0x634] ;  /* 0x00018d00ff077b82 */ /* 0x000e240000000800 */
[----:B0-----:R-:W-:-:S05]  /*0a90*/  IADD3 R7, P0, R4, R7, RZ ;  /* 0x0000000704077210 */ /* 0x001fca0007f1e0ff */
[----:B------:R-:W-:-:S04]  /*0aa0*/  IMAD.X R19, RZ, RZ, R5, P0 ;  /* 0x000000ffff137224 */ /* 0x000fc800000e0605 */
[----:B------:R-:W-:-:S04]  /*0ab0*/  IMAD.WIDE.U32 R12, R19, R22, RZ ;  /* 0x00000016130c7225 */ /* 0x000fc800078e00ff */
[----:B------:R-:W-:-:S04]  /*0ac0*/  IMAD.WIDE.U32 R14, P0, R7, R23, R12 ;  /* 0x00000017070e7225 */ /* 0x000fc8000780000c */
[----:B------:R-:W-:-:S04]  /*0ad0*/  IMAD.WIDE.U32 R12, R7, R22, RZ ;  /* 0x00000016070c7225 */ /* 0x000fc800078e00ff */
[----:B------:R-:W-:Y:S01]  /*0ae0*/  IMAD.X R17, RZ, RZ, RZ, P0 ;  /* 0x000000ffff117224 */ /* 0x000fe200000e06ff */
[----:B------:R-:W-:Y:S01]  /*0af0*/  IADD3 RZ, P0, R13, R14, RZ ;  /* 0x0000000e0dff7210 */ /* 0x000fe20007f1e0ff */
[----:B------:R-:W-:-:S04]  /*0b00*/  IMAD.MOV.U32 R16, RZ, RZ, R15 ;  /* 0x000000ffff107224 */ /* 0x000fc800078e000f */
[----:B------:R-:W-:-:S08]  /*0b10*/  IMAD.WIDE.U32.X R12, R19, R23, R16, P0 ;  /* 0x00000017130c7225 */ /* 0x000fd000000e0410 */
.L_x_9:
[----:B------:R-:W0:Y:S01]  /*0b20*/  LDC.64 R28, c[0x0][0x640] ;  /* 0x00019000ff1c7b82 */ /* 0x000e220000000a00 */
[--C-:B------:R-:W-:Y:S01]  /*0b30*/  SHF.R.U64 R73, R12, R18, R13.reuse ;  /* 0x000000120c497219 */ /* 0x100fe2000000120d */
[----:B------:R-:W-:Y:S01]  /*0b40*/  IMAD R27, R11, R20, R8 ;  /* 0x000000140b1b7224 */ /* 0x000fe200078e0208 */
[----:B------:R-:W-:Y:S01]  /*0b50*/  SHF.R.U32.HI R7, RZ, R18, R13 ;  /* 0x00000012ff077219 */ /* 0x000fe2000001160d */
[----:B------:R-:W-:Y:S01]  /*0b60*/  IMAD.MOV.U32 R23, RZ, RZ, 0x1 ;  /* 0x00000001ff177424 */ /* 0x000fe200078e00ff */
[----:B------:R-:W-:-:S03]  /*0b70*/  IADD3 R9, P0, RZ, -R73, RZ ;  /* 0x80000049ff097210 */ /* 0x000fc60007f1e0ff */
[----:B------:R-:W1:Y:S02]  /*0b80*/  LDC R22, c[0x0][0x618] ;  /* 0x00018600ff167b82 */ /* 0x000e640000000800 */
[----:B------:R-:W-:Y:S02]  /*0b90*/  IMAD.X R7, RZ, RZ, ~R7, P0 ;  /* 0x000000ffff077224 */ /* 0x000fe400000e0e07 */
[----:B------:R-:W-:-:S04]  /*0ba0*/  IMAD.WIDE.U32 R12, R9, R24, R4 ;  /* 0x00000018090c7225 */ /* 0x000fc800078e0004 */
[----:B------:R-:W2:Y:S01]  /*0bb0*/  LDC R18, c[0x0][0x608] ;  /* 0x00018200ff127b82 */ /* 0x000ea20000000800 */
[----:B------:R-:W-:Y:S02]  /*0bc0*/  IMAD R14, R7, R24, RZ ;  /* 0x00000018070e7224 */ /* 0x000fe400078e02ff */
[----:B------:R-:W-:Y:S02]  /*0bd0*/  IMAD.MOV.U32 R7, RZ, RZ, -0x1 ;  /* 0xffffffffff077424 */ /* 0x000fe400078e00ff */
[----:B------:R-:W-:-:S03]  /*0be0*/  IMAD R9, R9, R25, R14 ;  /* 0x0000001909097224 */ /* 0x000fc600078e020e */
[----:B------:R-:W3:Y:S01]  /*0bf0*/  LDC R26, c[0x0][0x658] ;  /* 0x00019600ff1a7b82 */ /* 0x000ee20000000800 */
[----:B------:R-:W-:Y:S01]  /*0c00*/  IMAD.IADD R9, R13, 0x1, R9 ;  /* 0x000000010d097824 */ /* 0x000fe200078e0209 */
[----:B0-----:R-:W-:-:S04]  /*0c10*/  ISETP.NE.U32.AND P0, PT, R28, RZ, PT ;  /* 0x000000ff1c00720c */ /* 0x001fc80003f05070 */
[----:B------:R-:W-:Y:S02]  /*0c20*/  ISETP.NE.AND.EX P0, PT, R29, RZ, PT, P0 ;  /* 0x000000ff1d00720c */ /* 0x000fe40003f05300 */
[----:B------:R-:W0:Y:S01]  /*0c30*/  LDC R24, c[0x0][0x600] ;  /* 0x00018000ff187b82 */ /* 0x000e220000000800 */
[-CC-:B-1----:R-:W-:Y:S02]  /*0c40*/  SHF.R.U64 R16, R12, R22.reuse, R9.reuse ;  /* 0x000000160c107219 */ /* 0x182fe40000001209 */
[----:B------:R-:W-:-:S05]  /*0c50*/  SHF.R.U32.HI R9, RZ, R22, R9 ;  /* 0x00000016ff097219 */ /* 0x000fca0000011609 */
[----:B------:R-:W1:Y:S01]  /*0c60*/  LDC R19, c[0x0][0x648] ;  /* 0x00019200ff137b82 */ /* 0x000e620000000800 */
[-CC-:B--2---:R-:W-:Y:S02]  /*0c70*/  SHF.R.U64 R22, R16, R18.reuse, R9.reuse ;  /* 0x0000001210167219 */ /* 0x184fe40000001209 */
[----:B------:R-:W-:-:S05]  /*0c80*/  SHF.R.U32.HI R9, RZ, R18, R9 ;  /* 0x00000012ff097219 */ /* 0x000fca0000011609 */
[----:B------:R-:W2:Y:S01]  /*0c90*/  LDC R21, c[0x0][0x638] ;  /* 0x00018e00ff157b82 */ /* 0x000ea20000000800 */
[-CC-:B---3--:R-:W-:Y:S02]  /*0ca0*/  SHF.R.U64 R18, R22, R26.reuse, R9.reuse ;  /* 0x0000001a16127219 */ /* 0x188fe40000001209 */
[-C--:B------:R-:W-:Y:S02]  /*0cb0*/  SHF.L.U32 R7, R7, R26.reuse, RZ ;  /* 0x0000001a07077219 */ /* 0x080fe400000006ff */
[----:B------:R-:W-:Y:S01]  /*0cc0*/  SHF.R.U32.HI R9, RZ, R26, R9 ;  /* 0x0000001aff097219 */ /* 0x000fe20000011609 */
[----:B------:R-:W-:Y:S01]  /*0cd0*/  IMAD.MOV.U32 R8, RZ, RZ, R18 ;  /* 0x000000ffff087224 */ /* 0x000fe200078e0012 */
[----:B------:R-:W-:Y:S01]  /*0ce0*/  LOP3.LUT R11, RZ, R7, RZ, 0x33, !PT ;  /* 0x00000007ff0b7212 */ /* 0x000fe200078e33ff */
[----:B------:R-:W3:Y:S01]  /*0cf0*/  LDC R25, c[0x0][0x610] ;  /* 0x00018400ff197b82 */ /* 0x000ee20000000800 */
[----:B------:R-:W-:Y:S05]  /*0d00*/  @!P0 BRA `(.L_x_10) ;  /* 0x0000000000288947 */ /* 0x000fea0003800000 */
[----:B------:R-:W4:Y:S02]  /*0d10*/  LDC R7, c[0x0][0x64c] ;  /* 0x00019300ff077b82 */ /* 0x000f240000000800 */
[----:B----4-:R-:W-:-:S05]  /*0d20*/  IADD3 R7, P0, R18, R7, RZ ;  /* 0x0000000712077210 */ /* 0x010fca0007f1e0ff */
        /* <DEDUP_REMOVED lines=8> */
.L_x_10:
[----:B-1----:R-:W-:Y:S01]  /*0db0*/  SHF.R.U64 R9, R8, R19, R9 ;  /* 0x0000001308097219 */ /* 0x002fe20000001209 */
[----:B------:R-:W-:Y:S01]  /*0dc0*/  IMAD.MOV.U32 R14, RZ, RZ, 0x1 ;  /* 0x00000001ff0e7424 */ /* 0x000fe200078e00ff */
[----:B------:R-:W-:Y:S01]  /*0dd0*/  LOP3.LUT R8, R22, R11, RZ, 0xc0, !PT ;  /* 0x0000000b16087212 */ /* 0x000fe200078ec0ff */
[----:B0-----:R-:W-:Y:S01]  /*0de0*/  VIADD R11, R24, 0xffffffff ;  /* 0xffffffff180b7836 */ /* 0x001fe20000000000 */
[----:B------:R-:W-:Y:S01]  /*0df0*/  SHF.L.U32 R7, R23, R26, RZ ;  /* 0x0000001a17077219 */ /* 0x000fe200000006ff */
[----:B------:R-:W-:Y:S01]  /*0e00*/  IMAD.MOV R12, RZ, RZ, -R9 ;  /* 0x000000ffff0c7224 */ /* 0x000fe200078e0a09 */
[----:B------:R-:W-:Y:S02]  /*0e10*/  SEL R10, R10, R27, !P4 ;  /* 0x0000001b0a0a7207 */ /* 0x000fe40006000000 */
[----:B------:R-:W-:Y:S01]  /*0e20*/  LOP3.LUT R11, R16, R11, RZ, 0xc0, !PT ;  /* 0x0000000b100b7212 */ /* 0x000fe200078ec0ff */
[----:B------:R-:W-:Y:S02]  /*0e30*/  IMAD R9, R7, R9, R8 ;  /* 0x0000000907097224 */ /* 0x000fe400078e0208 */
[----:B--2---:R-:W-:-:S02]  /*0e40*/  IMAD R7, R12, R21, R18 ;  /* 0x000000150c077224 */ /* 0x004fc400078e0212 */
[----:B---3--:R-:W-:Y:S02]  /*0e50*/  IMAD R10, R9, R25, R10 ;  /* 0x00000019090a7224 */ /* 0x008fe400078e020a */
[----:B------:R-:W-:-:S05]  /*0e60*/  IMAD R7, R7, R24, R11 ;  /* 0x0000001807077224 */ /* 0x000fca00078e020b */
[----:B------:R-:W-:Y:S02]  /*0e70*/  SEL R15, R7, R10, !P4 ;  /* 0x0000000a070f7207 */ /* 0x000fe40006000000 */
[----:B------:R-:W-:-:S07]  /*0e80*/  SEL R71, R10, R7, !P4 ;  /* 0x000000070a477207 */ /* 0x000fce0006000000 */
.L_x_8:
[----:B------:R-:W-:-:S08]  /*0e90*/  NOP ;  /* 0x0000000000007918 */ /* 0x000fd00000000000 */
[----:B------:R-:W0:Y:S02]  /*0ea0*/  USETMAXREG.TRY_ALLOC.CTAPOOL UP0, 0xe8 ;  /* 0x000000e8000079c8 */ /* 0x000e240008000600 */
[----:B0-----:R-:W-:-:S13]  /*0eb0*/  PLOP3.LUT P0, PT, PT, PT, UP0, 0x80, 0x0 ;  /* 0x000000000000781c */ /* 0x001fda0003f0f008 */
[----:B------:R-:W-:Y:S05]  /*0ec0*/  @!P0 BRA `(.L_x_8) ;  /* 0xfffffffc00f08947 */ /* 0x000fea000383ffff */
[----:B------:R-:W-:Y:S01]  /*0ed0*/  ULDC.64 UR4, c[0x0][0x598] ;  /* 0x0001660000047ab9 */ /* 0x000fe20000000a00 */
[----:B------:R-:W-:Y:S01]  /*0ee0*/  ULDC.64 UR18, c[0x0][0x208] ;  /* 0x0000820000127ab9 */ /* 0x000fe20000000a00 */
[----:B------:R-:W-:-:S04]  /*0ef0*/  ISETP.NE.U32.AND P0, PT, RZ, UR4, PT ;  /* 0x00000004ff007c0c */ /* 0x000fc8000bf05070 */
[----:B------:R-:W-:-:S13]  /*0f00*/  ISETP.NE.AND.EX P0, PT, RZ, UR5, PT, P0 ;  /* 0x00000005ff007c0c */ /* 0x000fda000bf05300 */
[----:B------:R-:W-:Y:S05]  /*0f10*/  @!P0 BRA `(.L_x_11) ;  /* 0x00000000001c8947 */ /* 0x000fea0003800000 */
[----:B------:R-:W0:Y:S02]  /*0f20*/  LDC.64 R8, c[0x0][0x598] ;  /* 0x00016600ff087b82 */ /* 0x000e240000000a00 */
[----:B0-----:R-:W2:Y:S02]  /*0f30*/  LDG.E.64 R8, desc[UR18][R8.64] ;  /* 0x0000001208087981 */ /* 0x001ea4000c1e1b00 */
[----:B--2---:R-:W-:-:S04]  /*0f40*/  ISETP.NE.U32.AND P0, PT, R8, RZ, PT ;  /* 0x000000ff0800720c */ /* 0x004fc80003f05070 */
[----:B------:R-:W-:-:S13]  /*0f50*/  ISETP.NE.AND.EX P0, PT, R9, RZ, PT, P0 ;  /* 0x000000ff0900720c */ /* 0x000fda0003f05300 */
[----:B------:R-:W-:Y:S05]  /*0f60*/  @!P0 BRA `(.L_x_11) ;  /* 0x0000000000088947 */ /* 0x000fea0003800000 */
[----:B------:R0:W5:Y:S01]  /*0f70*/  LD.E R7, desc[UR18][R8.64] ;  /* 0x0000001208077980 */ /* 0x000162000c101900 */
[----:B------:R-:W-:Y:S05]  /*0f80*/  BRA `(.L_x_12) ;  /* 0x0000000000207947 */ /* 0x000fea0003800000 */
.L_x_11:
[----:B------:R-:W-:Y:S02]  /*0f90*/  ULDC.64 UR4, c[0x0][0x588] ;  /* 0x0001620000047ab9 */ /* 0x000fe40000000a00 */
[----:B------:R-:W-:-:S04]  /*0fa0*/  ISETP.NE.U32.AND P0, PT, RZ, UR4, PT ;  /* 0x00000004ff007c0c */ /* 0x000fc8000bf05070 */
[----:B------:R-:W-:-:S13]  /*0fb0*/  ISETP.NE.AND.EX P0, PT, RZ, UR5, PT, P0 ;  /* 0x00000005ff007c0c */ /* 0x000fda000bf05300 */
[----:B------:R-:W-:Y:S05]  /*0fc0*/  @!P0 BRA `(.L_x_13) ;  /* 0x00000000000c8947 */ /* 0x000fea0003800000 */
[----:B------:R-:W0:Y:S02]  /*0fd0*/  LDC.64 R8, c[0x0][0x588] ;  /* 0x00016200ff087b82 */ /* 0x000e240000000a00 */
[----:B0-----:R1:W5:Y:S01]  /*0fe0*/  LDG.E R7, desc[UR18][R8.64] ;  /* 0x0000001208077981 */ /* 0x001362000c1e1900 */
[----:B------:R-:W-:Y:S05]  /*0ff0*/  BRA `(.L_x_12) ;  /* 0x0000000000047947 */ /* 0x000fea0003800000 */
.L_x_13:
[----:B------:R-:W2:Y:S02]  /*1000*/  LDC R7, c[0x0][0x580] ;  /* 0x00016000ff077b82 */ /* 0x000ea40000000800 */
.L_x_12:
[----:B------:R-:W-:Y:S02]  /*1010*/  ULDC.64 UR4, c[0x0][0x5a0] ;  /* 0x0001680000047ab9 */ /* 0x000fe40000000a00 */
[----:B------:R-:W-:-:S04]  /*1020*/  ISETP.NE.U32.AND P0, PT, RZ, UR4, PT ;  /* 0x00000004ff007c0c */ /* 0x000fc8000bf05070 */
[----:B------:R-:W-:-:S13]  /*1030*/  ISETP.NE.AND.EX P0, PT, RZ, UR5, PT, P0 ;  /* 0x00000005ff007c0c */ /* 0x000fda000bf05300 */
[----:B------:R-:W-:Y:S05]  /*1040*/  @!P0 BRA `(.L_x_14) ;  /* 0x00000000001c8947 */ /* 0x000fea0003800000 */
[----:B01----:R-:W0:Y:S02]  /*1050*/  LDC.64 R8, c[0x0][0x5a0] ;  /* 0x00016800ff087b82 */ /* 0x003e240000000a00 */
[----:B0-----:R-:W3:Y:S02]  /*1060*/  LDG.E.64 R8, desc[UR18][R8.64] ;  /* 0x0000001208087981 */ /* 0x001ee4000c1e1b00 */
[----:B---3--:R-:W-:-:S04]  /*1070*/  ISETP.NE.U32.AND P0, PT, R8, RZ, PT ;  /* 0x000000ff0800720c */ /* 0x008fc80003f05070 */
[----:B------:R-:W-:-:S13]  /*1080*/  ISETP.NE.AND.EX P0, PT, R9, RZ, PT, P0 ;  /* 0x000000ff0900720c */ /* 0x000fda0003f05300 */
[----:B------:R-:W-:Y:S05]  /*1090*/  @!P0 BRA `(.L_x_14) ;  /* 0x0000000000088947 */ /* 0x000fea0003800000 */
[----:B------:R0:W5:Y:S01]  /*10a0*/  LD.E R12, desc[UR18][R8.64] ;  /* 0x00000012080c7980 */ /* 0x000162000c101900 */
[----:B------:R-:W-:Y:S05]  /*10b0*/  BRA `(.L_x_15) ;  /* 0x0000000000207947 */ /* 0x000fea0003800000 */
.L_x_14:
[----:B------:R-:W-:Y:S02]  /*10c0*/  ULDC.64 UR4, c[0x0][0x590] ;  /* 0x0001640000047ab9 */ /* 0x000fe40000000a00 */
[----:B------:R-:W-:-:S04]  /*10d0*/  ISETP.NE.U32.AND P0, PT, RZ, UR4, PT ;  /* 0x00000004ff007c0c */ /* 0x000fc8000bf05070 */
[----:B------:R-:W-:-:S13]  /*10e0*/  ISETP.NE.AND.EX P0, PT, RZ, UR5, PT, P0 ;  /* 0x00000005ff007c0c */ /* 0x000fda000bf05300 */
[----:B------:R-:W-:Y:S05]  /*10f0*/  @!P0 BRA `(.L_x_16) ;  /* 0x00000000000c8947 */ /* 0x000fea0003800000 */
[----:B------:R-:W3:Y:S02]  /*1100*/  LDC.64 R12, c[0x0][0x590] ;  /* 0x00016400ff0c7b82 */ /* 0x000ee40000000a00 */
[----:B---3--:R3:W5:Y:S01]  /*1110*/  LDG.E R12, desc[UR18][R12.64] ;  /* 0x000000120c0c7981 */ /* 0x008762000c1e1900 */
[----:B------:R-:W-:Y:S05]  /*1120*/  BRA `(.L_x_15) ;  /* 0x0000000000047947 */ /* 0x000fea0003800000 */
.L_x_16:
[----:B------:R-:W4:Y:S02]  /*1130*/  LDC R12, c[0x0][0x584] ;  /* 0x00016100ff0c7b82 */ /* 0x000f240000000800 */
.L_x_15:
[----:B------:R-:W-:-:S13]  /*1140*/  LOP3.LUT P0, RZ, R14, 0xff, RZ, 0xc0, !PT ;  /* 0x000000ff0eff7812 */ /* 0x000fda000780c0ff */
[----:B------:R-:W-:Y:S05]  /*1150*/  @!P0 EXIT ;  /* 0x000000000000894d */ /* 0x000fea0003800000 */
[----:B------:R-:W-:Y:S01]  /*1160*/  ULDC UR4, c[0x0][0x28c] ;  /* 0x0000a30000047ab9 */ /* 0x000fe20000000800 */
[----:B------:R-:W-:Y:S01]  /*1170*/  LOP3.LUT R81, R2, 0x1, RZ, 0xfc, !PT ;  /* 0x0000000102517812 */ /* 0x000fe200078efcff */
[----:B------:R-:W-:-:S04]  /*1180*/  UIADD3 UR4, UR4, 0x1f, URZ ;  /* 0x0000001f04047890 */ /* 0x000fc8000fffe03f */
[----:B------:R-:W-:-:S04]  /*1190*/  USHF.R.S32.HI UR5, URZ, 0x1f, UR4 ;  /* 0x0000001f3f057899 */ /* 0x000fc80008011404 */
[----:B------:R-:W-:-:S03]  /*11a0*/  ULEA.HI UR5, UR5, UR4, URZ, 0x5 ;  /* 0x0000000405057291 */ /* 0x000fc6000f8f283f */
[----:B------:R-:W-:Y:S01]  /*11b0*/  UMOV UR4, URZ ;  /* 0x0000003f00047c82 */ /* 0x000fe20008000000 */
[----:B------:R-:W-:-:S03]  /*11c0*/  USHF.R.S32.HI UR9, URZ, 0x5, UR5 ;  /* 0x000000053f097899 */ /* 0x000fc60008011405 */
[----:B------:R-:W-:-:S09]  /*11d0*/  UMOV UR5, URZ ;  /* 0x0000003f00057c82 */ /* 0x000fd20008000000 */
.L_x_107:
[----:B01----:R-:W-:Y:S01]  /*11e0*/  LOP3.LUT R8, R0, 0x80, RZ, 0xc0, !PT ;  /* 0x0000008000087812 */ /* 0x003fe200078ec0ff */
[----:B------:R-:W0:Y:S01]  /*11f0*/  S2UR UR13, SR_CgaCtaId ;  /* 0x00000000000d79c3 */ /* 0x000e220000008800 */
[----:B------:R-:W-:Y:S01]  /*1200*/  UMOV UR12, 0x400 ;  /* 0x00000400000c7882 */ /* 0x000fe20000000000 */
[----:B------:R-:W-:Y:S01]  /*1210*/  UMOV UR6, URZ ;  /* 0x0000003f00067c82 */ /* 0x000fe20008000000 */
[----:B------:R-:W-:Y:S01]  /*1220*/  SHF.R.U32.HI R8, RZ, 0x7, R8 ;  /* 0x00000007ff087819 */ /* 0x000fe20000011608 */
[----:B------:R-:W-:Y:S01]  /*1230*/  UMOV UR7, URZ ;  /* 0x0000003f00077c82 */ /* 0x000fe20008000000 */
[----:B------:R-:W-:Y:S01]  /*1240*/  UMOV UR16, UR5 ;  /* 0x0000000500107c82 */ /* 0x000fe20008000000 */
[----:B------:R-:W-:Y:S01]  /*1250*/  CS2R R16, SRZ ;  /* 0x0000000000107805 */ /* 0x000fe2000001ff00 */
[----:B---3--:R-:W-:Y:S01]  /*1260*/  IMAD.MOV.U32 R13, RZ, RZ, RZ ;  /* 0x000000ffff0d7224 */ /* 0x008fe200078e00ff */
[----:B------:R-:W1:Y:S01]  /*1270*/  LDC R9, c[0x0][0x28c] ;  /* 0x0000a300ff097b82 */ /* 0x000e620000000800 */
[----:B------:R-:W3:Y:S01]  /*1280*/  SHFL.IDX PT, R8, R8, RZ, 0x1f ;  /* 0x00001fff08087589 */ /* 0x000ee200000e0000 */
[----:B------:R-:W-:-:S02]  /*1290*/  CS2R R18, SRZ ;  /* 0x0000000000127805 */ /* 0x000fc4000001ff00 */
[----:B------:R-:W-:Y:S02]  /*12a0*/  CS2R R20, SRZ ;  /* 0x0000000000147805 */ /* 0x000fe4000001ff00 */
[----:B------:R-:W-:Y:S02]  /*12b0*/  CS2R R22, SRZ ;  /* 0x0000000000167805 */ /* 0x000fe4000001ff00 */
[----:B------:R-:W-:Y:S02]  /*12c0*/  CS2R R56, SRZ ;  /* 0x0000000000387805 */ /* 0x000fe4000001ff00 */
[----:B------:R-:W-:Y:S02]  /*12d0*/  CS2R R58, SRZ ;  /* 0x00000000003a7805 */ /* 0x000fe4000001ff00 */
[----:B------:R-:W-:Y:S02]  /*12e0*/  CS2R R60, SRZ ;  /* 0x00000000003c7805 */ /* 0x000fe4000001ff00 */
[----:B------:R-:W-:-:S02]  /*12f0*/  CS2R R62, SRZ ;  /* 0x00000000003e7805 */ /* 0x000fc4000001ff00 */
[----:B------:R-:W-:Y:S02]  /*1300*/  CS2R R64, SRZ ;  /* 0x0000000000407805 */ /* 0x000fe4000001ff00 */
[----:B------:R-:W-:Y:S02]  /*1310*/  CS2R R66, SRZ ;  /* 0x0000000000427805 */ /* 0x000fe4000001ff00 */
[----:B------:R-:W-:Y:S01]  /*1320*/  CS2R R68, SRZ ;  /* 0x0000000000447805 */ /* 0x000fe2000001ff00 */
[----:B------:R-:W-:Y:S01]  /*1330*/  IMAD.MOV.U32 R70, RZ, RZ, RZ ;  /* 0x000000ffff467224 */ /* 0x000fe200078e00ff */
[----:B------:R-:W-:Y:S01]  /*1340*/  CS2R R74, SRZ ;  /* 0x00000000004a7805 */ /* 0x000fe2000001ff00 */
[----:B------:R-:W-:Y:S01]  /*1350*/  IMAD.MOV.U32 R72, RZ, RZ, RZ ;  /* 0x000000ffff487224 */ /* 0x000fe200078e00ff */
[----:B------:R-:W-:Y:S02]  /*1360*/  CS2R R76, SRZ ;  /* 0x00000000004c7805 */ /* 0x000fe4000001ff00 */
[----:B------:R-:W-:Y:S01]  /*1370*/  CS2R R78, SRZ ;  /* 0x00000000004e7805 */ /* 0x000fe2000001ff00 */
[----:B------:R-:W-:Y:S01]  /*1380*/  IMAD.MOV.U32 R80, RZ, RZ, RZ ;  /* 0x000000ffff507224 */ /* 0x000fe200078e00ff */
[----:B----4-:R-:W-:Y:S01]  /*1390*/  CS2R R24, SRZ ;  /* 0x0000000000187805 */ /* 0x010fe2000001ff00 */
[----:B------:R-:W-:Y:S01]  /*13a0*/  IMAD.U32 R14, RZ, RZ, UR4 ;  /* 0x00000004ff0e7e24 */ /* 0x000fe2000f8e00ff */
[----:B------:R-:W-:-:S02]  /*13b0*/  CS2R R26, SRZ ;  /* 0x00000000001a7805 */ /* 0x000fc4000001ff00 */
[----:B------:R-:W-:Y:S02]  /*13c0*/  CS2R R28, SRZ ;  /* 0x00000000001c7805 */ /* 0x000fe4000001ff00 */
[----:B------:R-:W-:Y:S02]  /*13d0*/  CS2R R30, SRZ ;  /* 0x00000000001e7805 */ /* 0x000fe4000001ff00 */
[----:B------:R-:W-:Y:S02]  /*13e0*/  CS2R R32, SRZ ;  /* 0x0000000000207805 */ /* 0x000fe4000001ff00 */
[----:B-1----:R-:W-:Y:S02]  /*13f0*/  ISETP.GE.AND P0, PT, R9, 0x1, PT ;  /* 0x000000010900780c */ /* 0x002fe40003f06270 */
[----:B------:R-:W-:Y:S02]  /*1400*/  CS2R R34, SRZ ;  /* 0x0000000000227805 */ /* 0x000fe4000001ff00 */
[----:B---3--:R-:W-:-:S02]  /*1410*/  R2UR UR8, R8 ;  /* 0x00000000080872ca */ /* 0x008fc400000e0000 */
        /* <DEDUP_REMOVED lines=8> */
[----:B------:R-:W-:Y:S02]  /*14a0*/  CS2R R52, SRZ ;  /* 0x0000000000347805 */ /* 0x000fe4000001ff00 */
[----:B------:R-:W-:Y:S01]  /*14b0*/  CS2R R54, SRZ ;  /* 0x0000000000367805 */ /* 0x000fe2000001ff00 */
[----:B------:R-:W-:-:S04]  /*14c0*/  ULEA.HI UR10, UR8, UR8, URZ, 0x1 ;  /* 0x00000008080a7291 */ /* 0x000fc8000f8f083f */
[----:B------:R-:W-:Y:S02]  /*14d0*/  ULOP3.LUT UR11, UR10, 0x1ffffe, URZ, 0xc0, !UPT ;  /* 0x001ffffe0a0b7892 */ /* 0x000fe4000f8ec03f */
[----:B0-----:R-:W-:Y:S02]  /*14e0*/  ULEA UR10, UR13, UR12, 0x18 ;  /* 0x0000000c0d0a7291 */ /* 0x001fe4000f8ec03f */
[----:B------:R-:W-:-:S03]  /*14f0*/  UIADD3 UR11, UR8, -UR11, URZ ;  /* 0x8000000b080b7290 */ /* 0x000fc6000fffe03f */
[----:B------:R-:W-:Y:S01]  /*1500*/  UMOV UR8, URZ ;  /* 0x0000003f00087c82 */ /* 0x000fe20008000000 */
[----:B------:R-:W-:-:S04]  /*1510*/  ULEA UR11, UR11, UR10, 0xb ;  /* 0x0000000a0b0b7291 */ /* 0x000fc8000f8e583f */
[----:B------:R-:W-:-:S04]  /*1520*/  UIADD3 UR11, UR11, 0x100, URZ ;  /* 0x000001000b0b7890 */ /* 0x000fc8000fffe03f */
[----:B------:R-:W-:-:S04]  /*1530*/  USHF.R.U32.HI UR11, URZ, 0x4, UR11 ;  /* 0x000000043f0b7899 */ /* 0x000fc8000801160b */
[----:B------:R-:W-:Y:S01]  /*1540*/  ULOP3.LUT UR11, UR11, 0x3fff, URZ, 0xc0, !UPT ;  /* 0x00003fff0b0b7892 */ /* 0x000fe2000f8ec03f */
[----:B------:R-:W-:Y:S11]  /*1550*/  @!P0 BRA `(.L_x_17) ;  /* 0x0000000400608947 */ /* 0x000ff60003800000 */
[----:B------:R-:W-:-:S13]  /*1560*/  ISETP.NE.AND P1, PT, R81, 0x3, PT ;  /* 0x000000035100780c */ /* 0x000fda0003f25270 */
[----:B------:R-:W-:Y:S05]  /*1570*/  @!P1 BRA `(.L_x_18) ;  /* 0x0000000000049947 */ /* 0x000fea0003800000 */
[----:B------:R-:W-:Y:S01]  /*1580*/  BPT.TRAP 0x1 ;  /* 0x000000040000795c */ /* 0x000fe20000300000 */
.L_x_18:
[----:B------:R-:W-:Y:S01]  /*1590*/  ULEA UR6, UR5, UR10, 0x3 ;  /* 0x0000000a05067291 */ /* 0x000fe2000f8e183f */
[----:B------:R-:W-:-:S05]  /*15a0*/  IMAD.U32 R8, RZ, RZ, UR4 ;  /* 0x00000004ff087e24 */ /* 0x000fca000f8e00ff */
[----:B------:R-:W-:-:S04]  /*15b0*/  SHF.L.U32 R8, R8, 0x1f, RZ ;  /* 0x0000001f08087819 */ /* 0x000fc800000006ff */
[----:B------:R0:W1:Y:S01]  /*15c0*/  SYNCS.PHASECHK.TRANS64.TRYWAIT P0, [UR6], R8 ;  /* 0x00000008ff0075a7 */ /* 0x0000620008000146 */
[----:B------:R-:W-:Y:S05]  /*15d0*/  @!P1 BRA `(.L_x_19) ;  /* 0x0000000000049947 */ /* 0x000fea0003800000 */
[----:B------:R-:W-:Y:S01]  /*15e0*/  BPT.TRAP 0x1 ;  /* 0x000000040000795c */ /* 0x000fe20000300000 */
.L_x_19:
[----:B-1----:R-:W-:Y:S05]  /*15f0*/  @P0 BRA `(.L_x_20) ;  /* 0x0000000000080947 */ /* 0x002fea0003800000 */
[----:B------:R-:W1:Y:S02]  /*1600*/  SYNCS.PHASECHK.TRANS64.TRYWAIT P0, [UR6], R8 ;  /* 0x00000008ff0075a7 */ /* 0x000e640008000146 */
[----:B-1----:R-:W-:Y:S05]  /*1610*/  @!P0 BRA `(.L_x_21) ;  /* 0x00000054005c8947 */ /* 0x002fea0003800000 */
.L_x_20:
[----:B------:R-:W-:Y:S01]  /*1620*/  UIADD3 UR6, UR10, 0x5100, URZ ;  /* 0x000051000a067890 */ /* 0x000fe2000fffe03f */
[----:B------:R-:W-:Y:S01]  /*1630*/  WARPGROUP.ARRIVE ;  /* 0x00000000000079c5 */ /* 0x000fe20000000000 */
[----:B------:R-:W-:Y:S01]  /*1640*/  ULDC UR7, c[0x0][0x50c] ;  /* 0x0001430000077ab9 */ /* 0x000fe20000000800 */
[----:B------:R-:W-:Y:S01]  /*1650*/  ULOP3.LUT UR12, UR11, 0x10000, URZ, 0xfc, !UPT ;  /* 0x000100000b0c7892 */ /* 0x000fe2000f8efc3f */
[----:B------:R-:W-:Y:S01]  /*1660*/  CS2R R16, SRZ ;  /* 0x0000000000107805 */ /* 0x000fe2000001ff00 */
[----:B------:R-:W-:Y:S01]  /*1670*/  UISETP.NE.AND UP0, UPT, UR7, 0x1, UPT ;  /* 0x000000010700788c */ /* 0x000fe2000bf05270 */
[----:B------:R-:W-:Y:S01]  /*1680*/  IMAD.MOV.U32 R13, RZ, RZ, RZ ;  /* 0x000000ffff0d7224 */ /* 0x000fe200078e00ff */
[----:B------:R-:W-:Y:S01]  /*1690*/  USHF.R.U32.HI UR6, URZ, 0x4, UR6 ;  /* 0x000000043f067899 */ /* 0x000fe20008011606 */
[----:B------:R-:W-:Y:S01]  /*16a0*/  CS2R R18, SRZ ;  /* 0x0000000000127805 */ /* 0x000fe2000001ff00 */
[----:B------:R-:W-:Y:S01]  /*16b0*/  USEL UR7, URZ, 0x1, UP0 ;  /* 0x000000013f077887 */ /* 0x000fe20008000000 */
[----:B------:R-:W-:Y:S01]  /*16c0*/  CS2R R20, SRZ ;  /* 0x0000000000147805 */ /* 0x000fe2000001ff00 */
[----:B------:R-:W-:Y:S01]  /*16d0*/  ULOP3.LUT UR6, UR6, 0x3fff, URZ, 0xc0, !UPT ;  /* 0x00003fff06067892 */ /* 0x000fe2000f8ec03f */
[----:B------:R-:W-:Y:S01]  /*16e0*/  CS2R R22, SRZ ;  /* 0x0000000000167805 */ /* 0x000fe2000001ff00 */
[----:B------:R-:W-:Y:S01]  /*16f0*/  ULEA UR12, UR5, UR12, 0x8 ;  /* 0x0000000c050c7291 */ /* 0x000fe2000f8e403f */
[----:B------:R-:W-:Y:S01]  /*1700*/  CS2R R56, SRZ ;  /* 0x0000000000387805 */ /* 0x000fe2000001ff00 */
[----:B------:R-:W-:Y:S01]  /*1710*/  ULOP3.LUT UR6, UR6, 0x10000, URZ, 0xfc, !UPT ;  /* 0x0001000006067892 */ /* 0x000fe2000f8efc3f */
[----:B------:R-:W-:Y:S01]  /*1720*/  ISETP.NE.AND P0, PT, RZ, UR7, PT ;  /* 0x00000007ff007c0c */ /* 0x000fe2000bf05270 */
[----:B------:R-:W-:Y:S01]  /*1730*/  UMOV UR13, 0xc0000010 ;  /* 0xc0000010000d7882 */ /* 0x000fe20000000000 */
[----:B------:R-:W-:Y:S01]  /*1740*/  UMOV UR15, 0xc0000010 ;  /* 0xc0000010000f7882 */ /* 0x000fe20000000000 */
[----:B------:R-:W-:Y:S01]  /*1750*/  ULEA UR14, UR5, UR6, 0x7 ;  /* 0x00000006050e7291 */ /* 0x000fe2000f8e383f */
[----:B------:R-:W-:-:S02]  /*1760*/  CS2R R58, SRZ ;  /* 0x00000000003a7805 */ /* 0x000fc4000001ff00 */
[----:B------:R-:W-:Y:S01]  /*1770*/  CS2R R60, SRZ ;  /* 0x00000000003c7805 */ /* 0x000fe2000001ff00 */
[----:B------:R-:W-:Y:S01]  /*1780*/  UMOV UR6, 0x1 ;  /* 0x0000000100067882 */ /* 0x000fe20000000000 */
[----:B------:R-:W-:Y:S02]  /*1790*/  CS2R R62, SRZ ;  /* 0x00000000003e7805 */ /* 0x000fe4000001ff00 */
[----:B------:R-:W-:Y:S02]  /*17a0*/  CS2R R64, SRZ ;  /* 0x0000000000407805 */ /* 0x000fe4000001ff00 */
[----:B------:R-:W-:Y:S02]  /*17b0*/  CS2R R66, SRZ ;  /* 0x0000000000427805 */ /* 0x000fe4000001ff00 */
[----:B------:R-:W-:Y:S01]  /*17c0*/  CS2R R68, SRZ ;  /* 0x0000000000447805 */ /* 0x000fe2000001ff00 */
[----:B------:R-:W-:Y:S01]  /*17d0*/  IMAD.MOV.U32 R70, RZ, RZ, RZ ;  /* 0x000000ffff467224 */ /* 0x000fe200078e00ff */
[----:B------:R-:W-:Y:S01]  /*17e0*/  QGMMA.64x64x32.F32.E5M2.E5M2 R24, gdesc[UR12], RZ, !UPT, gsb0 ;  /* 0x00e000000c1879f3 */ /* 0x000fe2000c0038ff */
[----:B------:R-:W-:Y:S01]  /*17f0*/  IMAD.MOV.U32 R72, RZ, RZ, RZ ;  /* 0x000000ffff487224 */ /* 0x000fe200078e00ff */
[----:B------:R-:W-:-:S02]  /*1800*/  CS2R R74, SRZ ;  /* 0x00000000004a7805 */ /* 0x000fc4000001ff00 */
[----:B------:R-:W-:Y:S02]  /*1810*/  CS2R R76, SRZ ;  /* 0x00000000004c7805 */ /* 0x000fe4000001ff00 */
[----:B------:R-:W-:Y:S01]  /*1820*/  CS2R R78, SRZ ;  /* 0x00000000004e7805 */ /* 0x000fe2000001ff00 */
[----:B------:R-:W-:Y:S01]  /*1830*/  IMAD.MOV.U32 R80, RZ, RZ, RZ ;  /* 0x000000ffff507224 */ /* 0x000fe200078e00ff */
[----:B------:R-:W-:Y:S06]  /*1840*/  @!P0 BRA `(.L_x_22) ;  /* 0x0000000000888947 */ /* 0x000fec0003800000 */
[----:B------:R-:W-:Y:S02]  /*1850*/  WARPGROUP.DEPBAR.LE gsb0, 0x0 ;  /* 0x00008000000079c5 */ /* 0x000fe40000010000 */
[----:B------:R-:W-:-:S01]  /*1860*/  FADD R79, RZ, R24 ;  /* 0x00000018ff4f7221 */ /* 0x000fc20000000000 */
[----:B------:R-:W-:Y:S01]  /*1870*/  FADD R80, RZ, R25 ;  /* 0x00000019ff507221 */ /* 0x000fe20000000000 */
        /* <DEDUP_REMOVED lines=30> */
[----:B------:R-:W-:-:S06]  /*1a60*/  UMOV UR6, URZ ;  /* 0x0000003f00067c82 */ /* 0x000fcc0008000000 */
.L_x_22:
[----:B------:R-:W-:-:S04]  /*1a70*/  UIADD3 UR16, UR5, 0x1, URZ ;  /* 0x0000000105107890 */ /* 0x000fc8000fffe03f */
[----:B------:R-:W-:-:S04]  /*1a80*/  UISETP.NE.AND UP0, UPT, UR16, 0x5, UPT ;  /* 0x000000051000788c */ /* 0x000fc8000bf05270 */
[----:B------:R-:W-:Y:S02]  /*1a90*/  USEL UR8, URZ, 0x1, UP0 ;  /* 0x000000013f087887 */ /* 0x000fe40008000000 */
[----:B------:R-:W-:Y:S02]  /*1aa0*/  USEL UR16, UR16, URZ, UP0 ;  /* 0x0000003f10107287 */ /* 0x000fe40008000000 */
[----:B------:R-:W-:-:S06]  /*1ab0*/  ULOP3.LUT UR8, UR4, UR8, URZ, 0x3c, !UPT ;  /* 0x0000000804087292 */ /* 0x000fcc000f8e3c3f */
[----:B------:R-:W-:Y:S01]  /*1ac0*/  IMAD.U32 R14, RZ, RZ, UR8 ;  /* 0x00000008ff0e7e24 */ /* 0x000fe2000f8e00ff */
[----:B------:R-:W-:-:S06]  /*1ad0*/  UMOV UR8, 0x1 ;  /* 0x0000000100087882 */ /* 0x000fcc0000000000 */
.L_x_17:
[----:B------:R-:W-:-:S04]  /*1ae0*/  UISETP.LT.AND UP0, UPT, UR9, 0x1, UPT ;  /* 0x000000010900788c */ /* 0x000fc8000bf01270 */
[----:B------:R-:W-:-:S04]  /*1af0*/  USEL UR12, UR9, 0x1, UP0 ;  /* 0x00000001090c7887 */ /* 0x000fc80008000000 */
[----:B------:R-:W-:-:S04]  /*1b00*/  UIADD3 UR12, UR9, -UR12, URZ ;  /* 0x8000000c090c7290 */ /* 0x000fc8000fffe03f */
[----:B------:R-:W-:-:S06]  /*1b10*/  UISETP.GE.AND UP0, UPT, UR12, 0x1, UPT ;  /* 0x000000010c00788c */ /* 0x000fcc000bf06270 */
[----:B------:R-:W-:-:S13]  /*1b20*/  PLOP3.LUT P0, PT, PT, PT, UP0, 0x80, 0x0 ;  /* 0x000000000000781c */ /* 0x000fda0003f0f008 */
[----:B------:R-:W-:Y:S05]  /*1b30*/  @!P0 BRA `(.L_x_23) ;  /* 0x0000000400748947 */ /* 0x000fea0003800000 */
[----:B01----:R-:W-:Y:S01]  /*1b40*/  IMAD.U32 R8, RZ, RZ, UR12 ;  /* 0x0000000cff087e24 */ /* 0x003fe2000f8e00ff */
[----:B------:R-:W-:Y:S01]  /*1b50*/  ULDC UR17, c[0x0][0x50c] ;  /* 0x0001430000117ab9 */ /* 0x000fe20000000800 */
[----:B------:R-:W-:-:S07]  /*1b60*/  IMAD.U32 R9, RZ, RZ, UR5 ;  /* 0x00000005ff097e24 */ /* 0x000fce000f8e00ff */
.L_x_31:
[----:B------:R-:W-:-:S13]  /*1b70*/  ISETP.NE.AND P1, PT, R81, 0x3, PT ;  /* 0x000000035100780c */ /* 0x000fda0003f25270 */
[----:B------:R-:W-:Y:S05]  /*1b80*/  @!P1 BRA `(.L_x_24) ;  /* 0x0000000000049947 */ /* 0x000fea0003800000 */
[----:B------:R-:W-:Y:S01]  /*1b90*/  BPT.TRAP 0x1 ;  /* 0x000000040000795c */ /* 0x000fe20000300000 */
.L_x_24:
[----:B------:R-:W0:Y:S01]  /*1ba0*/  S2UR UR12, SR_CgaCtaId ;  /* 0x00000000000c79c3 */ /* 0x000e220000008800 */
[----:B------:R-:W-:Y:S01]  /*1bb0*/  UMOV UR10, 0x400 ;  /* 0x00000400000a7882 */ /* 0x000fe20000000000 */
[----:B------:R-:W-:Y:S01]  /*1bc0*/  SHF.L.U32 R10, R14, 0x1f, RZ ;  /* 0x0000001f0e0a7819 */ /* 0x000fe200000006ff */
[----:B0-----:R-:W-:-:S04]  /*1bd0*/  ULEA UR10, UR12, UR10, 0x18 ;  /* 0x0000000a0c0a7291 */ /* 0x001fc8000f8ec03f */
[----:B------:R-:W-:-:S09]  /*1be0*/  ULEA UR12, UR16, UR10, 0x3 ;  /* 0x0000000a100c7291 */ /* 0x000fd2000f8e183f */
[----:B------:R0:W1:Y:S01]  /*1bf0*/  SYNCS.PHASECHK.TRANS64.TRYWAIT P0, [UR12], R10 ;  /* 0x0000000aff0075a7 */ /* 0x000062000800014c */
[----:B------:R-:W-:Y:S05]  /*1c00*/  @!P1 BRA `(.L_x_25) ;  /* 0x0000000000049947 */ /* 0x000fea0003800000 */
[----:B------:R-:W-:Y:S01]  /*1c10*/  BPT.TRAP 0x1 ;  /* 0x000000040000795c */ /* 0x000fe20000300000 */
.L_x_25:
[----:B-1----:R-:W-:Y:S05]  /*1c20*/  @P0 BRA `(.L_x_26) ;  /* 0x0000000000080947 */ /* 0x002fea0003800000 */
[----:B------:R-:W1:Y:S02]  /*1c30*/  SYNCS.PHASECHK.TRANS64.TRYWAIT P0, [UR12], R10 ;  /* 0x0000000aff0075a7 */ /* 0x000e64000800014c */
[----:B-1----:R-:W-:Y:S05]  /*1c40*/  @!P0 BRA `(.L_x_27) ;  /* 0x0000004c00e88947 */ /* 0x002fea0003800000 */
.L_x_26:
[----:B------:R-:W-:Y:S01]  /*1c50*/  UIADD3 UR12, UR10, 0x5100, URZ ;  /* 0x000051000a0c7890 */ /* 0x000fe2000fffe03f */
[----:B------:R-:W-:Y:S01]  /*1c60*/  WARPGROUP.ARRIVE ;  /* 0x00000000000079c5 */ /* 0x000fe20000000000 */
[----:B------:R-:W-:Y:S02]  /*1c70*/  UISETP.NE.AND UP0, UPT, UR7, URZ, UPT ;  /* 0x0000003f0700728c */ /* 0x000fe4000bf05270 */
[----:B------:R-:W-:Y:S02]  /*1c80*/  USHF.R.U32.HI UR12, URZ, 0x4, UR12 ;  /* 0x000000043f0c7899 */ /* 0x000fe4000801160c */
[----:B------:R-:W-:Y:S02]  /*1c90*/  USEL UR8, UR8, URZ, !UP0 ;  /* 0x0000003f08087287 */ /* 0x000fe4000c000000 */
[----:B------:R-:W-:Y:S02]  /*1ca0*/  ULOP3.LUT UR7, UR12, 0x3fff, URZ, 0xc0, !UPT ;  /* 0x00003fff0c077892 */ /* 0x000fe4000f8ec03f */
[----:B------:R-:W-:-:S02]  /*1cb0*/  ULOP3.LUT UR12, UR11, 0x10000, URZ, 0xfc, !UPT ;  /* 0x000100000b0c7892 */ /* 0x000fc4000f8efc3f */
[----:B------:R-:W-:Y:S02]  /*1cc0*/  ULOP3.LUT UR7, UR7, 0x10000, URZ, 0xfc, !UPT ;  /* 0x0001000007077892 */ /* 0x000fe4000f8efc3f */
[----:B------:R-:W-:Y:S02]  /*1cd0*/  UISETP.NE.U32.AND UP0, UPT, UR8, URZ, UPT ;  /* 0x0000003f0800728c */ /* 0x000fe4000bf05070 */
[----:B------:R-:W-:Y:S02]  /*1ce0*/  ULEA UR12, UR16, UR12, 0x8 ;  /* 0x0000000c100c7291 */ /* 0x000fe4000f8e403f */
[----:B------:R-:W-:Y:S01]  /*1cf0*/  ULEA UR14, UR16, UR7, 0x7 ;  /* 0x00000007100e7291 */ /* 0x000fe2000f8e383f */
[----:B------:R-:W-:Y:S01]  /*1d00*/  UMOV UR13, 0xc0000010 ;  /* 0xc0000010000d7882 */ /* 0x000fe20000000000 */
[----:B------:R-:W-:Y:S01]  /*1d10*/  UMOV UR15, 0xc0000010 ;  /* 0xc0000010000f7882 */ /* 0x000fe20000000000 */
[----:B------:R-:W-:-:S06]  /*1d20*/  UIADD3 UR6, UR6, 0x1, URZ ;  /* 0x0000000106067890 */ /* 0x000fcc000fffe03f */
[----:B------:R-:W-:Y:S01]  /*1d30*/  QGMMA.64x64x32.F32.E5M2.E5M2 R24, gdesc[UR12], R24, UP0, gsb0 ;  /* 0x00e000000c1879f3 */ /* 0x000fe2000b803818 */
[----:B------:R-:W-:-:S04]  /*1d40*/  UISETP.NE.AND UP0, UPT, UR6, UR17, UPT ;  /* 0x000000110600728c */ /* 0x000fc8000bf05270 */
[----:B------:R-:W-:-:S06]  /*1d50*/  USEL UR7, URZ, 0x1, UP0 ;  /* 0x000000013f077887 */ /* 0x000fcc0008000000 */
[----:B------:R-:W-:Y:S01]  /*1d60*/  ISETP.NE.AND P0, PT, RZ, UR7, PT ;  /* 0x00000007ff007c0c */ /* 0x000fe2000bf05270 */
[----:B------:R-:W-:-:S12]  /*1d70*/  WARPGROUP.DEPBAR.LE gsb0, 0x1 ;  /* 0x00008000000079c5 */ /* 0x000fd80000010100 */
[----:B------:R-:W-:Y:S05]  /*1d80*/  @!P0 BRA `(.L_x_28) ;  /* 0x0000000000888947 */ /* 0x000fea0003800000 */
[----:B------:R-:W-:Y:S02]  /*1d90*/  WARPGROUP.DEPBAR.LE gsb0, 0x0 ;  /* 0x00008000000079c5 */ /* 0x000fe40000010000 */
[----:B------:R-:W-:-:S01]  /*1da0*/  FADD R79, R24, R79 ;  /* 0x0000004f184f7221 */ /* 0x000fc20000000000 */
[----:B------:R-:W-:Y:S01]  /*1db0*/  FADD R80, R25, R80 ;  /* 0x0000005019507221 */ /* 0x000fe20000000000 */
        /* <DEDUP_REMOVED lines=30> */
[----:B------:R-:W-:-:S06]  /*1fa0*/  UMOV UR6, URZ ;  /* 0x0000003f00067c82 */ /* 0x000fcc0008000000 */
.L_x_28:
[----:B------:R-:W-:Y:S05]  /*1fb0*/  @!P1 BRA `(.L_x_29) ;  /* 0x0000000000049947 */ /* 0x000fea0003800000 */
[----:B------:R-:W-:Y:S01]  /*1fc0*/  BPT.TRAP 0x1 ;  /* 0x000000040000795c */ /* 0x000fe20000300000 */
.L_x_29:
[----:B------:R-:W-:-:S13]  /*1fd0*/  ISETP.NE.AND P0, PT, R6, RZ, PT ;  /* 0x000000ff0600720c */ /* 0x000fda0003f05270 */
[----:B01----:R-:W-:-:S05]  /*1fe0*/  @P0 LEA R10, R9, UR10, 0x3 ;  /* 0x0000000a090a0c11 */ /* 0x003fca000f8e18ff */
[----:B------:R-:W-:-:S05]  /*1ff0*/  @P0 VIADD R10, R10, 0x28 ;  /* 0x000000280a0a0836 */ /* 0x000fca0000000000 */
[----:B------:R-:W-:-:S04]  /*2000*/  @P0 PRMT R10, R3, 0x654, R10 ;  /* 0x00000654030a0816 */ /* 0x000fc8000000000a */
[----:B------:R0:W-:Y:S01]  /*2010*/  @P0 SYNCS.ARRIVE.TRANS64.RED.A1T0 RZ, [R10+URZ], RZ ;  /* 0x000000ff0aff09a7 */ /* 0x0001e2000810043f */
[----:B------:R-:W-:-:S13]  /*2020*/  ISETP.GT.U32.AND P0, PT, R2, 0x1, PT ;  /* 0x000000010200780c */ /* 0x000fda0003f04070 */
[----:B0-----:R-:W-:Y:S05]  /*2030*/  @P0 BRA `(.L_x_30) ;  /* 0x0000000000040947 */ /* 0x001fea0003800000 */
[----:B------:R-:W-:Y:S01]  /*2040*/  BPT.TRAP 0x1 ;  /* 0x000000040000795c */ /* 0x000fe20000300000 */
.L_x_30:
[----:B------:R-:W-:Y:S01]  /*2050*/  UIADD3 UR16, UR16, 0x1, URZ ;  /* 0x0000000110107890 */ /* 0x000fe2000fffe03f */
[C---:B------:R-:W-:Y:S01]  /*2060*/  ISETP.GT.AND P1, PT, R8.reuse, 0x1, PT ;  /* 0x000000010800780c */ /* 0x040fe20003f24270 */
[----:B------:R-:W-:Y:S02]  /*2070*/  VIADD R9, R9, 0x1 ;  /* 0x0000000109097836 */ /* 0x000fe40000000000 */
[----:B------:R-:W-:Y:S01]  /*2080*/  UISETP.NE.AND UP0, UPT, UR16, 0x5, UPT ;  /* 0x000000051000788c */ /* 0x000fe2000bf05270 */
[----:B------:R-:W-:Y:S02]  /*2090*/  VIADD R8, R8, 0xffffffff ;  /* 0xffffffff08087836 */ /* 0x000fe40000000000 */
[C---:B------:R-:W-:Y:S01]  /*20a0*/  ISETP.NE.AND P0, PT, R9.reuse, 0x5, PT ;  /* 0x000000050900780c */ /* 0x040fe20003f05270 */
[----:B------:R-:W-:Y:S02]  /*20b0*/  USEL UR8, URZ, 0x1, UP0 ;  /* 0x000000013f087887 */ /* 0x000fe40008000000 */
[----:B------:R-:W-:Y:S01]  /*20c0*/  USEL UR16, UR16, URZ, UP0 ;  /* 0x0000003f10107287 */ /* 0x000fe20008000000 */
[----:B------:R-:W-:-:S03]  /*20d0*/  SEL R9, R9, RZ, P0 ;  /* 0x000000ff09097207 */ /* 0x000fc60000000000 */
[----:B------:R-:W-:Y:S01]  /*20e0*/  LOP3.LUT R14, R14, UR8, RZ, 0x3c, !PT ;  /* 0x000000080e0e7c12 */ /* 0x000fe2000f8e3cff */
[----:B------:R-:W-:Y:S01]  /*20f0*/  UMOV UR8, 0x1 ;  /* 0x0000000100087882 */ /* 0x000fe20000000000 */
[----:B------:R-:W-:Y:S06]  /*2100*/  @P1 BRA `(.L_x_31) ;  /* 0xfffffff800981947 */ /* 0x000fec000383ffff */
.L_x_23:
[----:B------:R-:W-:Y:S01]  /*2110*/  UISETP.NE.AND UP0, UPT, UR6, URZ, UPT ;  /* 0x0000003f0600728c */ /* 0x000fe2000bf05270 */
[----:B01----:R-:W0:Y:S03]  /*2120*/  LDC R8, c[0x0][0x28c] ;  /* 0x0000a300ff087b82 */ /* 0x003e260000000800 */
[----:B------:R-:W-:-:S06]  /*2130*/  USEL UR6, URZ, 0x1, !UP0 ;  /* 0x000000013f067887 */ /* 0x000fcc000c000000 */
[----:B------:R-:W-:Y:S02]  /*2140*/  ISETP.NE.AND P0, PT, RZ, UR6, PT ;  /* 0x00000006ff007c0c */ /* 0x000fe4000bf05270 */
[----:B0-----:R-:W-:-:S11]  /*2150*/  ISETP.GE.AND P1, PT, R8, 0x1, PT ;  /* 0x000000010800780c */ /* 0x001fd60003f26270 */
[----:B------:R-:W-:Y:S05]  /*2160*/  @!P0 BRA `(.L_x_32) ;  /* 0x0000000000848947 */ /* 0x000fea0003800000 */
[----:B------:R-:W-:Y:S02]  /*2170*/  WARPGROUP.DEPBAR.LE gsb0, 0x0 ;  /* 0x00008000000079c5 */ /* 0x000fe40000010000 */
[----:B------:R-:W-:Y:S01]  /*2180*/  FADD R79, R24, R79 ;  /* 0x0000004f184f7221 */ /* 0x000fe20000000000 */
        /* <DEDUP_REMOVED lines=30> */
[----:B------:R-:W-:-:S07]  /*2370*/  FADD R16, R16, R55 ;  /* 0x0000003710107221 */ /* 0x000fce0000000000 */
.L_x_32:
[----:B------:R-:W-:Y:S02]  /*2380*/  WARPGROUP.DEPBAR.LE gsb0, 0x0 ;  /* 0x00008000000079c5 */ /* 0x000fe40000010000 */
[----:B------:R-:W-:Y:S05]  /*2390*/  @!P1 BRA `(.L_x_33) ;  /* 0x0000000000549947 */ /* 0x000fea0003800000 */
[----:B------:R-:W-:-:S13]  /*23a0*/  ISETP.NE.AND P0, PT, R81, 0x3, PT ;  /* 0x000000035100780c */ /* 0x000fda0003f05270 */
[----:B------:R-:W-:Y:S05]  /*23b0*/  @!P0 BRA `(.L_x_34) ;  /* 0x0000000000048947 */ /* 0x000fea0003800000 */
[----:B------:R-:W-:Y:S01]  /*23c0*/  BPT.TRAP 0x1 ;  /* 0x000000040000795c */ /* 0x000fe20000300000 */
.L_x_34:
[----:B------:R-:W-:Y:S01]  /*23d0*/  ISETP.NE.AND P0, PT, R6, RZ, PT ;  /* 0x000000ff0600720c */ /* 0x000fe20003f05270 */
[----:B------:R-:W-:Y:S01]  /*23e0*/  BSSY B0, `(.L_x_35) ;  /* 0x000000e000007945 */ /* 0x000fe20003800000 */
[----:B------:R-:W-:-:S11]  /*23f0*/  ISETP.GT.U32.AND P1, PT, R2, 0x1, PT ;  /* 0x000000010200780c */ /* 0x000fd60003f24070 */
[----:B------:R-:W-:Y:S05]  /*2400*/  @!P0 BRA `(.L_x_36) ;  /* 0x00000000002c8947 */ /* 0x000fea0003800000 */
[----:B------:R-:W-:-:S04]  /*2410*/  UISETP.LT.AND UP0, UPT, UR9, 0x1, UPT ;  /* 0x000000010900788c */ /* 0x000fc8000bf01270 */
[----:B------:R-:W-:-:S04]  /*2420*/  USEL UR8, UR9, 0x1, UP0 ;  /* 0x0000000109087887 */ /* 0x000fc80008000000 */
[----:B------:R-:W-:-:S04]  /*2430*/  UIADD3 UR8, UR5, UR9, -UR8 ;  /* 0x0000000905087290 */ /* 0x000fc8000fffe808 */
[----:B------:R-:W-:-:S04]  /*2440*/  UIMAD.WIDE.U32 UR6, UR8, -0x33333333, URZ ;  /* 0xcccccccd080678a5 */ /* 0x000fc8000f8e003f */
[----:B------:R-:W-:-:S04]  /*2450*/  USHF.R.U32.HI UR6, URZ, 0x2, UR7 ;  /* 0x000000023f067899 */ /* 0x000fc80008011607 */
[----:B------:R-:W-:-:S04]  /*2460*/  UIMAD UR8, UR6, -0x5, UR8 ;  /* 0xfffffffb060878a4 */ /* 0x000fc8000f8e0208 */
[----:B------:R-:W-:-:S04]  /*2470*/  ULEA UR8, UR8, UR10, 0x3 ;  /* 0x0000000a08087291 */ /* 0x000fc8000f8e183f */
[----:B------:R-:W-:-:S06]  /*2480*/  UIADD3 UR8, UR8, 0x28, URZ ;  /* 0x0000002808087890 */ /* 0x000fcc000fffe03f */
[----:B------:R-:W-:-:S05]  /*2490*/  IMAD.U32 R8, RZ, RZ, UR8 ;  /* 0x00000008ff087e24 */ /* 0x000fca000f8e00ff */
[----:B------:R-:W-:-:S04]  /*24a0*/  PRMT R8, R3, 0x654, R8 ;  /* 0x0000065403087816 */ /* 0x000fc80000000008 */
[----:B------:R0:W-:Y:S03]  /*24b0*/  SYNCS.ARRIVE.TRANS64.RED.A1T0 RZ, [R8+URZ], RZ ;  /* 0x000000ff08ff79a7 */ /* 0x0001e6000810043f */
.L_x_36:
[----:B------:R-:W-:Y:S05]  /*24c0*/  BSYNC B0 ;  /* 0x0000000000007941 */ /* 0x000fea0003800000 */
.L_x_35:
[----:B------:R-:W-:Y:S05]  /*24d0*/  @P1 BRA `(.L_x_33) ;  /* 0x0000000000041947 */ /* 0x000fea0003800000 */
[----:B------:R-:W-:Y:S01]  /*24e0*/  BPT.TRAP 0x1 ;  /* 0x000000040000795c */ /* 0x000fe20000300000 */
.L_x_33:
[----:B------:R-:W1:Y:S01]  /*24f0*/  LDC R24, c[0x0][0x288] ;  /* 0x0000a200ff187b82 */ /* 0x000e620000000800 */
[C---:B------:R-:W-:Y:S01]  /*2500*/  LOP3.LUT R14, R0.reuse, 0x3, RZ, 0xc0, !PT ;  /* 0x00000003000e7812 */ /* 0x040fe200078ec0ff */
[----:B------:R-:W-:Y:S01]  /*2510*/  IMAD.SHL.U32 R25, R15, 0x40, RZ ;  /* 0x000000400f197824 */ /* 0x000fe200078e00ff */
[--C-:B0-----:R-:W-:Y:S01]  /*2520*/  SHF.R.U32.HI R8, RZ, 0x2, R0.reuse ;  /* 0x00000002ff087819 */ /* 0x101fe20000011600 */
[----:B------:R-:W-:Y:S01]  /*2530*/  UIADD3 UR5, UR9, UR5, URZ ;  /* 0x0000000509057290 */ /* 0x000fe2000fffe03f */
[----:B------:R-:W-:Y:S01]  /*2540*/  LOP3.LUT R10, R0, 0x60, RZ, 0xc0, !PT ;  /* 0x00000060000a7812 */ /* 0x000fe200078ec0ff */
[----:B------:R-:W-:Y:S01]  /*2550*/  ULDC UR12, c[0x0][0x284] ;  /* 0x0000a100000c7ab9 */ /* 0x000fe20000000800 */
[----:B------:R-:W-:Y:S01]  /*2560*/  SHF.R.U32.HI R11, RZ, 0x7, R0 ;  /* 0x00000007ff0b7819 */ /* 0x000fe20000011600 */
[----:B------:R-:W-:Y:S01]  /*2570*/  UISETP.GT.U32.AND UP0, UPT, UR5, 0x4, UPT ;  /* 0x000000040500788c */ /* 0x000fe2000bf04070 */
[----:B------:R-:W-:Y:S01]  /*2580*/  LOP3.LUT R9, R8, 0x7, RZ, 0xc0, !PT ;  /* 0x0000000708097812 */ /* 0x000fe200078ec0ff */
[----:B------:R-:W-:Y:S01]  /*2590*/  UISETP.GE.U32.AND UP1, UPT, UR9, 0x5, UPT ;  /* 0x000000050900788c */ /* 0x000fe2000bf26070 */
[----:B------:R-:W-:Y:S01]  /*25a0*/  SHF.R.U32.HI R10, RZ, 0x1, R10 ;  /* 0x00000001ff0a7819 */ /* 0x000fe2000001160a */
[----:B------:R-:W-:Y:S01]  /*25b0*/  UISETP.LT.U32.AND UP0, UPT, UR9, 0x5, UP0 ;  /* 0x000000050900788c */ /* 0x000fe20008701070 */
[----:B------:R-:W-:Y:S01]  /*25c0*/  LOP3.LUT R8, R11, 0x1, RZ, 0xc0, !PT ;  /* 0x000000010b087812 */ /* 0x000fe200078ec0ff */
[----:B------:R-:W-:Y:S01]  /*25d0*/  ULDC.64 UR10, c[0x0][0x5d0] ;  /* 0x00017400000a7ab9 */ /* 0x000fe20000000a00 */
[----:B------:R-:W-:Y:S01]  /*25e0*/  IADD3 R27, RZ, -R10, -R9 ;  /* 0x8000000aff1b7210 */ /* 0x000fe20007ffe809 */
[----:B------:R-:W-:Y:S01]  /*25f0*/  UIMAD.WIDE.U32 UR6, UR5, -0x33333333, URZ ;  /* 0xcccccccd050678a5 */ /* 0x000fe2000f8e003f */
[----:B------:R-:W-:Y:S01]  /*2600*/  SHF.R.S32.HI R32, RZ, 0x1f, R73 ;  /* 0x0000001fff207819 */ /* 0x000fe20000011449 */
[----:B------:R-:W-:Y:S01]  /*2610*/  USEL UR8, URZ, 0x1, !UP0 ;  /* 0x000000013f087887 */ /* 0x000fe2000c000000 */
[C---:B------:R-:W-:Y:S01]  /*2620*/  IMAD.SHL.U32 R26, R8.reuse, 0x40, RZ ;  /* 0x00000040081a7824 */ /* 0x040fe200078e00ff */
[----:B------:R-:W-:Y:S01]  /*2630*/  USHF.R.U32.HI UR6, URZ, 0x2, UR7 ;  /* 0x000000023f067899 */ /* 0x000fe20008011607 */
[----:B------:R-:W-:Y:S01]  /*2640*/  IMAD R27, R8, -0x40, R27 ;  /* 0xffffffc0081b7824 */ /* 0x000fe200078e021b */
[----:B------:R-:W-:Y:S01]  /*2650*/  ULOP3.LUT UR4, UR4, UR8, URZ, 0x3c, !UPT ;  /* 0x0000000804047292 */ /* 0x000fe2000f8e3c3f */
[----:B------:R-:W-:Y:S01]  /*2660*/  IMAD R8, R32, UR10, RZ ;  /* 0x0000000a20087c24 */ /* 0x000fe2000f8e02ff */
[----:B-1----:R-:W-:Y:S01]  /*2670*/  ISETP.GE.AND P0, PT, R25, R24, PT ;  /* 0x000000181900720c */ /* 0x002fe20003f06270 */
[----:B------:R-:W-:Y:S01]  /*2680*/  IMAD R28, R14, -0x2, R24 ;  /* 0xfffffffe0e1c7824 */ /* 0x000fe200078e0218 */
[----:B------:R-:W-:Y:S01]  /*2690*/  LOP3.LUT R11, R26, 0x40, R9, 0xe2, !PT ;  /* 0x000000401a0b7812 */ /* 0x000fe200078ee209 */
[C---:B------:R-:W-:Y:S01]  /*26a0*/  IMAD.SHL.U32 R24, R71.reuse, 0x80, RZ ;  /* 0x0000008047187824 */ /* 0x040fe200078e00ff */
[----:B------:R-:W-:Y:S01]  /*26b0*/  UIMAD UR5, UR6, -0x5, UR5 ;  /* 0xfffffffb060578a4 */ /* 0x000fe2000f8e0205 */
[----:B------:R-:W-:Y:S01]  /*26c0*/  IMAD.SHL.U32 R14, R0, 0x2, RZ ;  /* 0x00000002000e7824 */ /* 0x000fe200078e00ff */
[----:B------:R-:W-:Y:S01]  /*26d0*/  @UP1 ULOP3.LUT UR4, UR4, 0x1, UR6, 0x78, !UPT ;  /* 0x0000000104041892 */ /* 0x000fe2000f8e7806 */
[----:B------:R-:W-:Y:S01]  /*26e0*/  IMAD.WIDE R30, R71, 0x80, RZ ;  /* 0x00000080471e7825 */ /* 0x000fe200078e02ff */
[----:B------:R-:W-:-:S02]  /*26f0*/  ISETP.GE.OR P0, PT, R24, UR12, P0 ;  /* 0x0000000c18007c0c */ /* 0x000fc40008706670 */
[----:B------:R-:W-:Y:S01]  /*2700*/  LOP3.LUT R14, R25, 0x6, R14, 0xf8, !PT ;  /* 0x00000006190e7812 */ /* 0x000fe200078ef80e */
[C---:B------:R-:W-:Y:S01]  /*2710*/  IMAD R29, R73.reuse, UR11, R8 ;  /* 0x0000000b491d7c24 */ /* 0x040fe2000f8e0208 */
[----:B------:R-:W-:Y:S01]  /*2720*/  IADD3 R27, -R24, UR12, R27 ;  /* 0x0000000c181b7c10 */ /* 0x000fe2000fffe11b */
[----:B------:R-:W-:Y:S01]  /*2730*/  IMAD.IADD R28, R28, 0x1, -R25 ;  /* 0x000000011c1c7824 */ /* 0x000fe200078e0a19 */
[----:B------:R-:W-:Y:S01]  /*2740*/  SHF.R.S32.HI R15, RZ, 0x1f, R14 ;  /* 0x0000001fff0f7819 */ /* 0x000fe2000001140e */
[----:B------:R-:W-:Y:S01]  /*2750*/  IMAD.MOV.U32 R26, RZ, RZ, -0x1 ;  /* 0xffffffffff1a7424 */ /* 0x000fe200078e00ff */
[----:B------:R-:W-:Y:S01]  /*2760*/  LOP3.LUT R33, R30, R11, R10, 0xfe, !PT ;  /* 0x0000000b1e217212 */ /* 0x000fe200078efe0a */
[----:B------:R-:W-:-:S04]  /*2770*/  IMAD.WIDE.U32 R8, R73, UR10, R14 ;  /* 0x0000000a49087c25 */ /* 0x000fc8000f8e000e */
[----:B------:R-:W-:Y:S01]  /*2780*/  IMAD.IADD R9, R9, 0x1, R29 ;  /* 0x0000000109097824 */ /* 0x000fe200078e021d */
[----:B------:R-:W-:Y:S06]  /*2790*/  @P0 BRA `(.L_x_37) ;  /* 0x0000002400940947 */ /* 0x000fec0003800000 */
[----:B------:R-:W0:Y:S01]  /*27a0*/  LDC.64 R24, c[0x0][0x5c8] ;  /* 0x00017200ff187b82 */ /* 0x000e220000000a00 */
[----:B------:R-:W-:Y:S01]  /*27b0*/  ULDC.64 UR6, c[0x0][0x5c0] ;  /* 0x0001700000067ab9 */ /* 0x000fe20000000a00 */
[----:B------:R-:W-:Y:S01]  /*27c0*/  BSSY B0, `(.L_x_37) ;  /* 0x0000262000007945 */ /* 0x000fe20003800000 */
[-C--:B0-----:R-:W-:Y:S02]  /*27d0*/  IMAD R10, R31, R24.reuse, RZ ;  /* 0x000000181f0a7224 */ /* 0x081fe400078e02ff */
[----:B------:R-:W-:-:S04]  /*27e0*/  IMAD.WIDE.U32 R8, R33, R24, R8 ;  /* 0x0000001821087225 */ /* 0x000fc800078e0008 */
[----:B------:R-:W-:Y:S01]  /*27f0*/  IMAD R11, R33, R25, R10 ;  /* 0x00000019210b7224 */ /* 0x000fe200078e020a */
[----:B------:R-:W-:Y:S02]  /*2800*/  LEA R10, P0, R24, R8, 0x3 ;  /* 0x00000008180a7211 */ /* 0x000fe400078018ff */
[----:B------:R-:W-:Y:S01]  /*2810*/  IADD3 R8, P1, R8, UR6, RZ ;  /* 0x0000000608087c10 */ /* 0x000fe2000ff3e0ff */
[----:B------:R-:W-:Y:S01]  /*2820*/  IMAD.IADD R9, R9, 0x1, R11 ;  /* 0x0000000109097824 */ /* 0x000fe200078e020b */
[----:B------:R-:W-:-:S04]  /*2830*/  IADD3 R10, P2, R10, UR6, RZ ;  /* 0x000000060a0a7c10 */ /* 0x000fc8000ff5e0ff */
[----:B------:R-:W-:Y:S02]  /*2840*/  LEA.HI.X R11, R24, R9, R25, 0x3, P0 ;  /* 0x00000009180b7211 */ /* 0x000fe400000f1c19 */
[----:B----45:R-:W-:Y:S02]  /*2850*/  FSETP.NEU.AND P0, PT, R12, RZ, PT ;  /* 0x000000ff0c00720b */ /* 0x030fe40003f0d000 */
[----:B------:R-:W-:Y:S02]  /*2860*/  IADD3.X R9, R9, UR7, RZ, P1, !PT ;  /* 0x0000000709097c10 */ /* 0x000fe40008ffe4ff */
[----:B------:R-:W-:-:S09]  /*2870*/  IADD3.X R11, R11, UR7, RZ, P2, !PT ;  /* 0x000000070b0b7c10 */ /* 0x000fd200097fe4ff */
[----:B------:R-:W-:Y:S05]  /*2880*/  @!P0 BRA `(.L_x_38) ;  /* 0x0000001c00148947 */ /* 0x000fea0003800000 */
[----:B------:R-:W-:Y:S01]  /*2890*/  ULDC.64 UR6, c[0x0][0x5b8] ;  /* 0x00016e0000067ab9 */ /* 0x000fe20000000a00 */
[----:B------:R-:W-:Y:S01]  /*28a0*/  ISETP.GE.AND P0, PT, R28, 0x1, PT ;  /* 0x000000011c00780c */ /* 0x000fe20003f06270 */
[----:B------:R-:W-:Y:S01]  /*28b0*/  IMAD R32, R32, UR6, RZ ;  /* 0x0000000620207c24 */ /* 0x000fe2000f8e02ff */
[----:B------:R-:W-:Y:S01]  /*28c0*/  ULDC.64 UR10, c[0x0][0x5a8] ;  /* 0x00016a00000a7ab9 */ /* 0x000fe20000000a00 */
[----:B------:R-:W-:Y:S01]  /*28d0*/  IMAD.WIDE.U32 R24, R73, UR6, R14 ;  /* 0x0000000649187c25 */ /* 0x000fe2000f8e000e */
[----:B------:R-:W-:Y:S01]  /*28e0*/  ISETP.LT.OR P3, PT, R27, 0x1, !P0 ;  /* 0x000000011b00780c */ /* 0x000fe20004761670 */
[----:B------:R-:W-:Y:S02]  /*28f0*/  BSSY B1, `(.L_x_39) ;  /* 0x000000c000017945 */ /* 0x000fe40003800000 */
[----:B------:R-:W-:Y:S01]  /*2900*/  IMAD R73, R73, UR7, R32 ;  /* 0x0000000749497c24 */ /* 0x000fe2000f8e0220 */
[----:B------:R-:W-:Y:S02]  /*2910*/  ULDC.64 UR6, c[0x0][0x5b0] ;  /* 0x00016c0000067ab9 */ /* 0x000fe40000000a00 */
[----:B------:R-:W-:-:S02]  /*2920*/  IMAD R29, R31, UR6, RZ ;  /* 0x000000061f1d7c24 */ /* 0x000fc4000f8e02ff */
[----:B------:R-:W-:Y:S02]  /*2930*/  IMAD.IADD R25, R25, 0x1, R73 ;  /* 0x0000000119197824 */ /* 0x000fe400078e0249 */
[C---:B------:R-:W-:Y:S02]  /*2940*/  IMAD R29, R33.reuse, UR7, R29 ;  /* 0x00000007211d7c24 */ /* 0x040fe4000f8e021d */
[----:B------:R-:W-:-:S03]  /*2950*/  IMAD.WIDE.U32 R14, R33, UR6, R24 ;  /* 0x00000006210e7c25 */ /* 0x000fc6000f8e0018 */
[----:B------:R-:W-:-:S04]  /*2960*/  IADD3 R14, P1, R14, UR10, RZ ;  /* 0x0000000a0e0e7c10 */ /* 0x000fc8000ff3e0ff */
[--C-:B------:R-:W-:Y:S02]  /*2970*/  IADD3.X R15, R15, UR11, R29.reuse, P1, !PT ;  /* 0x0000000b0f0f7c10 */ /* 0x100fe40008ffe41d */
[----:B------:R-:W-:Y:S01]  /*2980*/  PRMT R29, RZ, 0x7610, R29 ;  /* 0x00007610ff1d7816 */ /* 0x000fe2000000001d */
[----:B------:R-:W-:Y:S06]  /*2990*/  @P3 BRA `(.L_x_40) ;  /* 0x0000000000043947 */ /* 0x000fec0003800000 */
[----:B------:R0:W5:Y:S02]  /*29a0*/  LDG.E.U8 R29, desc[UR18][R14.64] ;  /* 0x000000120e1d7981 */ /* 0x000164000c1e1100 */
.L_x_40:
[----:B------:R-:W-:Y:S05]  /*29b0*/  BSYNC B1 ;  /* 0x0000000000017941 */ /* 0x000fea0003800000 */
.L_x_39:
[----:B-----5:R-:W-:Y:S01]  /*29c0*/  LOP3.LUT R29, R29, 0xff, RZ, 0xc0, !PT ;  /* 0x000000ff1d1d7812 */ /* 0x020fe200078ec0ff */
[----:B------:R-:W-:Y:S01]  /*29d0*/  BSSY B1, `(.L_x_41) ;  /* 0x000000c000017945 */ /* 0x000fe20003800000 */
[----:B------:R-:W-:Y:S02]  /*29e0*/  ISETP.GE.AND P1, PT, R28, 0x2, PT ;  /* 0x000000021c00780c */ /* 0x000fe40003f26270 */
[----:B------:R-:W-:Y:S02]  /*29f0*/  F2FP.F16.E5M2.UNPACK_B R29, R29 ;  /* 0x0000001dff1d723e */ /* 0x000fe400020004ff */
[----:B------:R-:W-:-:S03]  /*2a00*/  ISETP.LT.OR P2, PT, R27, 0x1, !P1 ;  /* 0x000000011b00780c */ /* 0x000fc60004f41670 */
[----:B------:R-:W-:-:S05]  /*2a10*/  HADD2.F32 R29, -RZ, R29.H0_H0 ;  /* 0x2000001dff1d7230 */ /* 0x000fca0000004100 */
[----:B------:R-:W-:Y:S01]  /*2a20*/  FMUL R32, R29, R12 ;  /* 0x0000000c1d207220 */ /* 0x000fe20000400000 */
[----:B------:R-:W-:-:S03]  /*2a30*/  PRMT R29, RZ, 0x7610, R29 ;  /* 0x00007610ff1d7816 */ /* 0x000fc6000000001d */
[----:B--2---:R-:W-:-:S05]  /*2a40*/  FFMA R32, R79, R7, R32 ;  /* 0x000000074f207223 */ /* 0x004fca0000000020 */
[----:B------:R-:W-:-:S05]  /*2a50*/  F2FP.SATFINITE.E5M2.F32.PACK_AB_MERGE_C R35, RZ, R32, RZ ;  /* 0x00000020ff23723e */ /* 0x000fca00048060ff */
[----:B------:R1:W-:Y:S01]  /*2a60*/  @!P3 STG.E.U8 desc[UR18][R8.64], R35 ;  /* 0x000000230800b986 */ /* 0x0003e2000c101112 */
[----:B------:R-:W-:Y:S05]  /*2a70*/  @P2 BRA `(.L_x_42) ;  /* 0x0000000000042947 */ /* 0x000fea0003800000 */
[----:B------:R2:W5:Y:S02]  /*2a80*/  LDG.E.U8 R29, desc[UR18][R14.64+0x1] ;  /* 0x000001120e1d7981 */ /* 0x000564000c1e1100 */
.L_x_42:
[----:B------:R-:W-:Y:S05]  /*2a90*/  BSYNC B1 ;  /* 0x0000000000017941 */ /* 0x000fea0003800000 */
.L_x_41:
[----:B-----5:R-:W-:Y:S01]  /*2aa0*/  LOP3.LUT R29, R29, 0xff, RZ, 0xc0, !PT ;  /* 0x000000ff1d1d7812 */ /* 0x020fe200078ec0ff */
[----:B------:R-:W-:Y:S01]  /*2ab0*/  BSSY B1, `(.L_x_43) ;  /* 0x0000012000017945 */ /* 0x000fe20003800000 */
[----:B------:R-:W-:Y:S02]  /*2ac0*/  IADD3 R33, P3, R33, 0x8, RZ ;  /* 0x0000000821217810 */ /* 0x000fe40007f7e0ff */
[----:B------:R-:W-:Y:S02]  /*2ad0*/  F2FP.F16.E5M2.UNPACK_B R29, R29 ;  /* 0x0000001dff1d723e */ /* 0x000fe400020004ff */
[----:B------:R-:W-:Y:S01]  /*2ae0*/  ISETP.LT.OR P0, PT, R27, 0x9, !P0 ;  /* 0x000000091b00780c */ /* 0x000fe20004701670 */
[----:B------:R-:W-:Y:S02]  /*2af0*/  IMAD.X R30, RZ, RZ, R31, P3 ;  /* 0x000000ffff1e7224 */ /* 0x000fe400018e061f */
[----:B------:R-:W-:Y:S02]  /*2b00*/  HADD2.F32 R29, -RZ, R29.H0_H0 ;  /* 0x2000001dff1d7230 */ /* 0x000fe40000004100 */
[----:B------:R-:W-:-:S02]  /*2b10*/  IMAD R30, R30, UR6, RZ ;  /* 0x000000061e1e7c24 */ /* 0x000fc4000f8e02ff */
[----:B------:R-:W-:-:S04]  /*2b20*/  IMAD.WIDE.U32 R24, R33, UR6, R24 ;  /* 0x0000000621187c25 */ /* 0x000fc8000f8e0018 */
[----:B------:R-:W-:Y:S01]  /*2b30*/  FMUL R29, R29, R12 ;  /* 0x0000000c1d1d7220 */ /* 0x000fe20000400000 */
[----:B------:R-:W-:-:S03]  /*2b40*/  IMAD R33, R33, UR7, R30 ;  /* 0x0000000721217c24 */ /* 0x000fc6000f8e021e */
[----:B------:R-:W-:Y:S01]  /*2b50*/  FFMA R29, R80, R7, R29 ;  /* 0x00000007501d7223 */ /* 0x000fe2000000001d */
[----:B------:R-:W-:-:S04]  /*2b60*/  IADD3 R24, P3, R24, UR10, RZ ;  /* 0x0000000a18187c10 */ /* 0x000fc8000ff7e0ff */
[----:B------:R-:W-:Y:S02]  /*2b70*/  F2FP.SATFINITE.E5M2.F32.PACK_AB_MERGE_C R31, RZ, R29, RZ ;  /* 0x0000001dff1f723e */ /* 0x000fe400048060ff */
[----:B------:R-:W-:Y:S02]  /*2b80*/  IADD3.X R25, R25, UR11, R33, P3, !PT ;  /* 0x0000000b19197c10 */ /* 0x000fe40009ffe421 */
[----:B------:R-:W-:Y:S01]  /*2b90*/  PRMT R29, RZ, 0x7610, R29 ;  /* 0x00007610ff1d7816 */ /* 0x000fe2000000001d */
[----:B------:R3:W-:Y:S01]  /*2ba0*/  @!P2 STG.E.U8 desc[UR18][R8.64+0x1], R31 ;  /* 0x0000011f0800a986 */ /* 0x0007e2000c101112 */
[----:B------:R-:W-:Y:S05]  /*2bb0*/  @P0 BRA `(.L_x_44) ;  /* 0x0000000000040947 */ /* 0x000fea0003800000 */
[----:B------:R4:W5:Y:S02]  /*2bc0*/  LDG.E.U8 R29, desc[UR18][R24.64] ;  /* 0x00000012181d7981 */ /* 0x000964000c1e1100 */
.L_x_44:
[----:B------:R-:W-:Y:S05]  /*2bd0*/  BSYNC B1 ;  /* 0x0000000000017941 */ /* 0x000fea0003800000 */
.L_x_43:
[----:B-----5:R-:W-:Y:S01]  /*2be0*/  LOP3.LUT R29, R29, 0xff, RZ, 0xc0, !PT ;  /* 0x000000ff1d1d7812 */ /* 0x020fe200078ec0ff */
[----:B------:R-:W-:Y:S01]  /*2bf0*/  BSSY B1, `(.L_x_45) ;  /* 0x000000b000017945 */ /* 0x000fe20003800000 */
[----:B------:R-:W-:Y:S02]  /*2c00*/  ISETP.LT.OR P1, PT, R27, 0x9, !P1 ;  /* 0x000000091b00780c */ /* 0x000fe40004f21670 */
[----:B------:R-:W-:-:S05]  /*2c10*/  F2FP.F16.E5M2.UNPACK_B R29, R29 ;  /* 0x0000001dff1d723e */ /* 0x000fca00020004ff */
[----:B------:R-:W-:-:S05]  /*2c20*/  HADD2.F32 R29, -RZ, R29.H0_H0 ;  /* 0x2000001dff1d7230 */ /* 0x000fca0000004100 */
[----:B------:R-:W-:Y:S01]  /*2c30*/  FMUL R30, R29, R12 ;  /* 0x0000000c1d1e7220 */ /* 0x000fe20000400000 */
[----:B------:R-:W-:-:S03]  /*2c40*/  PRMT R29, RZ, 0x7610, R29 ;  /* 0x00007610ff1d7816 */ /* 0x000fc6000000001d */
[----:B------:R-:W-:-:S05]  /*2c50*/  FFMA R30, R77, R7, R30 ;  /* 0x000000074d1e7223 */ /* 0x000fca000000001e */
[----:B---3--:R-:W-:-:S05]  /*2c60*/  F2FP.SATFINITE.E5M2.F32.PACK_AB_MERGE_C R31, RZ, R30, RZ ;  /* 0x0000001eff1f723e */ /* 0x008fca00048060ff */
[----:B------:R3:W-:Y:S01]  /*2c70*/  @!P0 STG.E.U8 desc[UR18][R10.64], R31 ;  /* 0x0000001f0a008986 */ /* 0x0007e2000c101112 */
[----:B------:R-:W-:Y:S05]  /*2c80*/  @P1 BRA `(.L_x_46) ;  /* 0x0000000000041947 */ /* 0x000fea0003800000 */
[----:B------:R0:W5:Y:S02]  /*2c90*/  LDG.E.U8 R29, desc[UR18][R24.64+0x1] ;  /* 0x00000112181d7981 */ /* 0x000164000c1e1100 */
.L_x_46:
[----:B------:R-:W-:Y:S05]  /*2ca0*/  BSYNC B1 ;  /* 0x0000000000017941 */ /* 0x000fea0003800000 */
.L_x_45:
[----:B-----5:R-:W-:Y:S01]  /*2cb0*/  LOP3.LUT R29, R29, 0xff, RZ, 0xc0, !PT ;  /* 0x000000ff1d1d7812 */ /* 0x020fe200078ec0ff */
[----:B------:R-:W-:Y:S01]  /*2cc0*/  BSSY B1, `(.L_x_47) ;  /* 0x000000c000017945 */ /* 0x000fe20003800000 */
[----:B------:R-:W-:Y:S02]  /*2cd0*/  ISETP.GE.AND P0, PT, R28, 0x9, PT ;  /* 0x000000091c00780c */ /* 0x000fe40003f06270 */
[----:B------:R-:W-:Y:S02]  /*2ce0*/  F2FP.F16.E5M2.UNPACK_B R29, R29 ;  /* 0x0000001dff1d723e */ /* 0x000fe400020004ff */
[----:B------:R-:W-:-:S03]  /*2cf0*/  ISETP.LT.OR P2, PT, R27, 0x1, !P0 ;  /* 0x000000011b00780c */ /* 0x000fc60004741670 */
[----:B------:R-:W-:-:S05]  /*2d00*/  HADD2.F32 R29, -RZ, R29.H0_H0 ;  /* 0x2000001dff1d7230 */ /* 0x000fca0000004100 */
[----:B------:R-:W-:-:S04]  /*2d10*/  FMUL R29, R29, R12 ;  /* 0x0000000c1d1d7220 */ /* 0x000fc80000400000 */
[----:B------:R-:W-:-:S05]  /*2d20*/  FFMA R29, R78, R7, R29 ;  /* 0x000000074e1d7223 */ /* 0x000fca000000001d */
[----:B---3--:R-:W-:Y:S02]  /*2d30*/  F2FP.SATFINITE.E5M2.F32.PACK_AB_MERGE_C R31, RZ, R29, RZ ;  /* 0x0000001dff1f723e */ /* 0x008fe400048060ff */
[----:B------:R-:W-:-:S03]  /*2d40*/  PRMT R29, RZ, 0x7610, R29 ;  /* 0x00007610ff1d7816 */ /* 0x000fc6000000001d */
[----:B------:R3:W-:Y:S01]  /*2d50*/  @!P1 STG.E.U8 desc[UR18][R10.64+0x1], R31 ;  /* 0x0000011f0a009986 */ /* 0x0007e2000c101112 */
[----:B------:R-:W-:Y:S05]  /*2d60*/  @P2 BRA `(.L_x_48) ;  /* 0x0000000000042947 */ /* 0x000fea0003800000 */
[----:B------:R0:W5:Y:S02]  /*2d70*/  LDG.E.U8 R29, desc[UR18][R14.64+0x8] ;  /* 0x000008120e1d7981 */ /* 0x000164000c1e1100 */
.L_x_48:
[----:B------:R-:W-:Y:S05]  /*2d80*/  BSYNC B1 ;  /* 0x0000000000017941 */ /* 0x000fea0003800000 */
.L_x_47:
        /* <DEDUP_REMOVED lines=13> */
.L_x_50:
[----:B------:R-:W-:Y:S05]  /*2e60*/  BSYNC B1 ;  /* 0x0000000000017941 */ /* 0x000fea0003800000 */
.L_x_49:
[----:B-----5:R-:W-:Y:S01]  /*2e70*/  LOP3.LUT R29, R29, 0xff, RZ, 0xc0, !PT ;  /* 0x000000ff1d1d7812 */ /* 0x020fe200078ec0ff */
[----:B------:R-:W-:Y:S01]  /*2e80*/  BSSY B1, `(.L_x_51) ;  /* 0x000000b000017945 */ /* 0x000fe20003800000 */
[----:B------:R-:W-:Y:S02]  /*2e90*/  ISETP.LT.OR P0, PT, R27, 0x9, !P0 ;  /* 0x000000091b00780c */ /* 0x000fe40004701670 */
[----:B------:R-:W-:-:S05]  /*2ea0*/  F2FP.F16.E5M2.UNPACK_B R29, R29 ;  /* 0x0000001dff1d723e */ /* 0x000fca00020004ff */
        /* <DEDUP_REMOVED lines=8> */
.L_x_52:
[----:B------:R-:W-:Y:S05]  /*2f30*/  BSYNC B1 ;  /* 0x0000000000017941 */ /* 0x000fea0003800000 */
.L_x_51:
        /* <DEDUP_REMOVED lines=12> */
.L_x_54:
[----:B------:R-:W-:Y:S05]  /*3000*/  BSYNC B1 ;  /* 0x0000000000017941 */ /* 0x000fea0003800000 */
.L_x_53:
        /* <DEDUP_REMOVED lines=13> */
.L_x_56:
[----:B------:R-:W-:Y:S05]  /*30e0*/  BSYNC B1 ;  /* 0x0000000000017941 */ /* 0x000fea0003800000 */
.L_x_55:
        /* <DEDUP_REMOVED lines=13> */
.L_x_58:
[----:B------:R-:W-:Y:S05]  /*31c0*/  BSYNC B1 ;  /* 0x0000000000017941 */ /* 0x000fea0003800000 */
.L_x_57:
        /* <DEDUP_REMOVED lines=12> */
.L_x_60:
[----:B------:R-:W-:Y:S05]  /*3290*/  BSYNC B1 ;  /* 0x0000000000017941 */ /* 0x000fea0003800000 */
.L_x_59:
        /* <DEDUP_REMOVED lines=12> */
.L_x_62:
[----:B------:R-:W-:Y:S05]  /*3360*/  BSYNC B1 ;  /* 0x0000000000017941 */ /* 0x000fea0003800000 */
.L_x_61:
        /* <DEDUP_REMOVED lines=13> */
.L_x_64:
[----:B------:R-:W-:Y:S05]  /*3440*/  BSYNC B1 ;  /* 0x0000000000017941 */ /* 0x000fea0003800000 */
.L_x_63:
        /* <DEDUP_REMOVED lines=13> */
.L_x_66:
[----:B------:R-:W-:Y:S05]  /*3520*/  BSYNC B1 ;  /* 0x0000000000017941 */ /* 0x000fea0003800000 */
.L_x_65:
        /* <DEDUP_REMOVED lines=12> */
.L_x_68:
[----:B------:R-:W-:Y:S05]  /*35f0*/  BSYNC B1 ;  /* 0x0000000000017941 */ /* 0x000fea0003800000 */
.L_x_67:
        /* <DEDUP_REMOVED lines=12> */
.L_x_70:
[----:B------:R-:W-:Y:S05]  /*36c0*/  BSYNC B1 ;  /* 0x0000000000017941 */ /* 0x000fea0003800000 */
.L_x_69:
        /* <DEDUP_REMOVED lines=13> */
.L_x_72:
[----:B------:R-:W-:Y:S05]  /*37a0*/  BSYNC B1 ;  /* 0x0000000000017941 */ /* 0x000fea0003800000 */
.L_x_71:
        /* <DEDUP_REMOVED lines=13> */
.L_x_74:
[----:B------:R-:W-:Y:S05]  /*3880*/  BSYNC B1 ;  /* 0x0000000000017941 */ /* 0x000fea0003800000 */
.L_x_73:
        /* <DEDUP_REMOVED lines=12> */
.L_x_76:
[----:B------:R-:W-:Y:S05]  /*3950*/  BSYNC B1 ;  /* 0x0000000000017941 */ /* 0x000fea0003800000 */
.L_x_75:
        /* <DEDUP_REMOVED lines=12> */
.L_x_78:
[----:B------:R-:W-:Y:S05]  /*3a20*/  BSYNC B1 ;  /* 0x0000000000017941 */ /* 0x000fea0003800000 */
.L_x_77:
        /* <DEDUP_REMOVED lines=13> */
.L_x_80:
[----:B------:R-:W-:Y:S05]  /*3b00*/  BSYNC B1 ;  /* 0x0000000000017941 */ /* 0x000fea0003800000 */
.L_x_79:
        /* <DEDUP_REMOVED lines=13> */
.L_x_82:
[----:B------:R-:W-:Y:S05]  /*3be0*/  BSYNC B1 ;  /* 0x0000000000017941 */ /* 0x000fea0003800000 */
.L_x_81:
        /* <DEDUP_REMOVED lines=12> */
.L_x_84:
[----:B------:R-:W-:Y:S05]  /*3cb0*/  BSYNC B1 ;  /* 0x0000000000017941 */ /* 0x000fea0003800000 */
.L_x_83:
[----:B-----5:R-:W-:Y:S01]  /*3cc0*/  LOP3.LUT R29, R29, 0xff, RZ, 0xc0, !PT ;  /* 0x000000ff1d1d7812 */ /* 0x020fe200078ec0ff */
[----:B------:R-:W-:Y:S01]  /*3cd0*/  BSSY B1, `(.L_x_85) ;  /* 0x000000b000017945 */ /* 0x000fe20003800000 */
[----:B------:R-:W-:Y:S02]  /*3ce0*/  ISETP.LT.OR P1, PT, R27, 0x9, !P1 ;  /* 0x000000091b00780c */ /* 0x000fe40004f21670 */
[----:B------:R-:W-:-:S05]  /*3cf0*/  F2FP.F16.E5M2.UNPACK_B R29, R29 ;  /* 0x0000001dff1d723e */ /* 0x000fca00020004ff */
[----:B------:R-:W-:-:S05]  /*3d00*/  HADD2.F32 R29, -RZ, R29.H0_H0 ;  /* 0x2000001dff1d7230 */ /* 0x000fca0000004100 */
[----:B------:R-:W-:-:S04]  /*3d10*/  FMUL R30, R29, R12 ;  /* 0x0000000c1d1e7220 */ /* 0x000fc80000400000 */
[----:B------:R-:W-:Y:S01]  /*3d20*/  FFMA R30, R23, R7, R30 ;  /* 0x00000007171e7223 */ /* 0x000fe2000000001e */
[----:B------:R-:W-:-:S04]  /*3d30*/  PRMT R23, RZ, 0x7610, R23 ;  /* 0x00007610ff177816 */ /* 0x000fc80000000017 */
[----:B------:R-:W-:-:S05]  /*3d40*/  F2FP.SATFINITE.E5M2.F32.PACK_AB_MERGE_C R29, RZ, R30, RZ ;  /* 0x0000001eff1d723e */ /* 0x000fca00048060ff */
[----:B------:R0:W-:Y:S01]  /*3d50*/  @!P0 STG.E.U8 desc[UR18][R10.64+0x28], R29 ;  /* 0x0000281d0a008986 */ /* 0x0001e2000c101112 */
[----:B------:R-:W-:Y:S05]  /*3d60*/  @P1 BRA `(.L_x_86) ;  /* 0x0000000000041947 */ /* 0x000fea0003800000 */
[----:B------:R0:W5:Y:S02]  /*3d70*/  LDG.E.U8 R23, desc[UR18][R24.64+0x29] ;  /* 0x0000291218177981 */ /* 0x000164000c1e1100 */
.L_x_86:
[----:B------:R-:W-:Y:S05]  /*3d80*/  BSYNC B1 ;  /* 0x0000000000017941 */ /* 0x000fea0003800000 */
.L_x_85:
        /* <DEDUP_REMOVED lines=8> */
[----:B0-----:R-:W-:Y:S02]  /*3e10*/  F2FP.SATFINITE.E5M2.F32.PACK_AB_MERGE_C R29, RZ, R23, RZ ;  /* 0x00000017ff1d723e */ /* 0x001fe400048060ff */
[----:B------:R-:W-:-:S03]  /*3e20*/  PRMT R23, RZ, 0x7610, R23 ;  /* 0x00007610ff177816 */ /* 0x000fc60000000017 */
[----:B------:R0:W-:Y:S01]  /*3e30*/  @!P1 STG.E.U8 desc[UR18][R10.64+0x29], R29 ;  /* 0x0000291d0a009986 */ /* 0x0001e2000c101112 */
[----:B------:R-:W-:Y:S05]  /*3e40*/  @P2 BRA `(.L_x_88) ;  /* 0x0000000000042947 */ /* 0x000fea0003800000 */
[----:B------:R0:W5:Y:S02]  /*3e50*/  LDG.E.U8 R23, desc[UR18][R14.64+0x30] ;  /* 0x000030120e177981 */ /* 0x000164000c1e1100 */
.L_x_88:
[----:B------:R-:W-:Y:S05]  /*3e60*/  BSYNC B1 ;  /* 0x0000000000017941 */ /* 0x000fea0003800000 */
.L_x_87:
[----:B-----5:R-:W-:Y:S01]  /*3e70*/  LOP3.LUT R23, R23, 0xff, RZ, 0xc0, !PT ;  /* 0x000000ff17177812 */ /* 0x020fe200078ec0ff */
[----:B------:R-:W-:Y:S01]  /*3e80*/  BSSY B1, `(.L_x_89) ;  /* 0x000000c000017945 */ /* 0x000fe20003800000 */
[----:B------:R-:W-:Y:S02]  /*3e90*/  ISETP.GE.AND P1, PT, R28, 0x32, PT ;  /* 0x000000321c00780c */ /* 0x000fe40003f26270 */
[----:B------:R-:W-:Y:S02]  /*3ea0*/  F2FP.F16.E5M2.UNPACK_B R23, R23 ;  /* 0x00000017ff17723e */ /* 0x000fe400020004ff */
[----:B------:R-:W-:-:S03]  /*3eb0*/  ISETP.LT.OR P3, PT, R27, 0x1, !P1 ;  /* 0x000000011b00780c */ /* 0x000fc60004f61670 */
        /* <DEDUP_REMOVED lines=8> */
.L_x_90:
[----:B------:R-:W-:Y:S05]  /*3f40*/  BSYNC B1 ;  /* 0x0000000000017941 */ /* 0x000fea0003800000 */
.L_x_89:
[----:B-----5:R-:W-:Y:S01]  /*3f50*/  LOP3.LUT R21, R21, 0xff, RZ, 0xc0, !PT ;  /* 0x000000ff15157812 */ /* 0x020fe200078ec0ff */
[----:B------:R-:W-:Y:S01]  /*3f60*/  BSSY B1, `(.L_x_91) ;  /* 0x000000b000017945 */ /* 0x000fe20003800000 */
[----:B------:R-:W-:Y:S02]  /*3f70*/  ISETP.LT.OR P0, PT, R27, 0x9, !P0 ;  /* 0x000000091b00780c */ /* 0x000fe40004701670 */
[----:B------:R-:W-:-:S05]  /*3f80*/  F2FP.F16.E5M2.UNPACK_B R21, R21 ;  /* 0x00000015ff15723e */ /* 0x000fca00020004ff */
        /* <DEDUP_REMOVED lines=8> */
.L_x_92:
[----:B------:R-:W-:Y:S05]  /*4010*/  BSYNC B1 ;  /* 0x0000000000017941 */ /* 0x000fea0003800000 */
.L_x_91:
        /* <DEDUP_REMOVED lines=12> */
.L_x_94:
[----:B------:R-:W-:Y:S05]  /*40e0*/  BSYNC B1 ;  /* 0x0000000000017941 */ /* 0x000fea0003800000 */
.L_x_93:
        /* <DEDUP_REMOVED lines=13> */
.L_x_96:
[----:B------:R-:W-:Y:S05]  /*41c0*/  BSYNC B1 ;  /* 0x0000000000017941 */ /* 0x000fea0003800000 */
.L_x_95:
        /* <DEDUP_REMOVED lines=13> */
.L_x_98:
[----:B------:R-:W-:Y:S05]  /*42a0*/  BSYNC B1 ;  /* 0x0000000000017941 */ /* 0x000fea0003800000 */
.L_x_97:
[----:B-----5:R-:W-:Y:S01]  /*42b0*/  LOP3.LUT R17, R17, 0xff, RZ, 0xc0, !PT ;  /* 0x000000ff11117812 */ /* 0x020fe200078ec0ff */
[----:B------:R-:W-:Y:S01]  /*42c0*/  BSSY B1, `(.L_x_99) ;  /* 0x000000b000017945 */ /* 0x000fe20003800000 */
[----:B------:R-:W-:Y:S02]  /*42d0*/  ISETP.LT.OR P0, PT, R27, 0x9, !P0 ;  /* 0x000000091b00780c */ /* 0x000fe40004701670 */
[----:B------:R-:W-:Y:S02]  /*42e0*/  F2FP.F16.E5M2.UNPACK_B R17, R17 ;  /* 0x00000011ff11723e */ /* 0x000fe400020004ff */
[----:B0-2---:R-:W-:-:S03]  /*42f0*/  PRMT R14, RZ, 0x7610, R14 ;  /* 0x00007610ff0e7816 */ /* 0x005fc6000000000e */
[----:B------:R-:W-:-:S05]  /*4300*/  HADD2.F32 R17, -RZ, R17.H0_H0 ;  /* 0x20000011ff117230 */ /* 0x000fca0000004100 */
[----:B------:R-:W-:-:S04]  /*4310*/  FMUL R17, R17, R12 ;  /* 0x0000000c11117220 */ /* 0x000fc80000400000 */
[----:B------:R-:W-:-:S05]  /*4320*/  FFMA R17, R18, R7, R17 ;  /* 0x0000000712117223 */ /* 0x000fca0000000011 */
[----:B------:R-:W-:-:S05]  /*4330*/  F2FP.SATFINITE.E5M2.F32.PACK_AB_MERGE_C R17, RZ, R17, RZ ;  /* 0x00000011ff11723e */ /* 0x000fca00048060ff */
[----:B------:R0:W-:Y:S01]  /*4340*/  @!P3 STG.E.U8 desc[UR18][R8.64+0x39], R17 ;  /* 0x000039110800b986 */ /* 0x0001e2000c101112 */
[----:B------:R-:W-:Y:S05]  /*4350*/  @P0 BRA `(.L_x_100) ;  /* 0x0000000000040947 */ /* 0x000fea0003800000 */
[----:B------:R2:W5:Y:S02]  /*4360*/  LDG.E.U8 R14, desc[UR18][R24.64+0x38] ;  /* 0x00003812180e7981 */ /* 0x000564000c1e1100 */
.L_x_100:
[----:B------:R-:W-:Y:S05]  /*4370*/  BSYNC B1 ;  /* 0x0000000000017941 */ /* 0x000fea0003800000 */
.L_x_99:
[----:B-----5:R-:W-:Y:S01]  /*4380*/  LOP3.LUT R14, R14, 0xff, RZ, 0xc0, !PT ;  /* 0x000000ff0e0e7812 */ /* 0x020fe200078ec0ff */
[----:B------:R-:W-:Y:S01]  /*4390*/  BSSY B1, `(.L_x_101) ;  /* 0x000000b000017945 */ /* 0x000fe20003800000 */
[----:B------:R-:W-:Y:S02]  /*43a0*/  ISETP.LT.OR P1, PT, R27, 0x9, !P1 ;  /* 0x000000091b00780c */ /* 0x000fe40004f21670 */
[----:B------:R-:W-:-:S05]  /*43b0*/  F2FP.F16.E5M2.UNPACK_B R14, R14 ;  /* 0x0000000eff0e723e */ /* 0x000fca00020004ff */
[----:B01-3--:R-:W-:-:S05]  /*43c0*/  HADD2.F32 R9, -RZ, R14.H0_H0 ;  /* 0x2000000eff097230 */ /* 0x00bfca0000004100 */
[----:B------:R-:W-:-:S04]  /*43d0*/  FMUL R8, R9, R12 ;  /* 0x0000000c09087220 */ /* 0x000fc80000400000 */
[----:B------:R-:W-:-:S05]  /*43e0*/  FFMA R8, R13, R7, R8 ;  /* 0x000000070d087223 */ /* 0x000fca0000000008 */
[----:B------:R-:W-:Y:S02]  /*43f0*/  F2FP.SATFINITE.E5M2.F32.PACK_AB_MERGE_C R9, RZ, R8, RZ ;  /* 0x00000008ff09723e */ /* 0x000fe400048060ff */
[----:B------:R-:W-:-:S03]  /*4400*/  PRMT R8, RZ, 0x7610, R8 ;  /* 0x00007610ff087816 */ /* 0x000fc60000000008 */
[----:B------:R0:W-:Y:S01]  /*4410*/  @!P0 STG.E.U8 desc[UR18][R10.64+0x38], R9 ;  /* 0x000038090a008986 */ /* 0x0001e2000c101112 */
[----:B------:R-:W-:Y:S05]  /*4420*/  @P1 BRA `(.L_x_102) ;  /* 0x0000000000041947 */ /* 0x000fea0003800000 */
[----:B------:R1:W5:Y:S02]  /*4430*/  LDG.E.U8 R8, desc[UR18][R24.64+0x39] ;  /* 0x0000391218087981 */ /* 0x000364000c1e1100 */
.L_x_102:
[----:B------:R-:W-:Y:S05]  /*4440*/  BSYNC B1 ;  /* 0x0000000000017941 */ /* 0x000fea0003800000 */
.L_x_101:
[----:B------:R-:W-:Y:S05]  /*4450*/  @P1 BRA `(.L_x_103) ;  /* 0x0000000800601947 */ /* 0x000fea0003800000 */
[----:B-----5:R-:W-:-:S04]  /*4460*/  LOP3.LUT R8, R8, 0xff, RZ, 0xc0, !PT ;  /* 0x000000ff08087812 */ /* 0x020fc800078ec0ff */
[----:B------:R-:W-:-:S05]  /*4470*/  F2FP.F16.E5M2.UNPACK_B R8, R8 ;  /* 0x00000008ff08723e */ /* 0x000fca00020004ff */
[----:B0-----:R-:W-:-:S05]  /*4480*/  HADD2.F32 R9, -RZ, R8.H0_H0 ;  /* 0x20000008ff097230 */ /* 0x001fca0000004100 */
[----:B------:R-:W-:-:S04]  /*4490*/  FMUL R9, R9, R12 ;  /* 0x0000000c09097220 */ /* 0x000fc80000400000 */
[----:B------:R-:W-:-:S05]  /*44a0*/  FFMA R9, R16, R7, R9 ;  /* 0x0000000710097223 */ /* 0x000fca0000000009 */
[----:B------:R-:W-:-:S05]  /*44b0*/  F2FP.SATFINITE.E5M2.F32.PACK_AB_MERGE_C R9, RZ, R9, RZ ;  /* 0x00000009ff09723e */ /* 0x000fca00048060ff */
[----:B------:R3:W-:Y:S01]  /*44c0*/  STG.E.U8 desc[UR18][R10.64+0x39], R9 ;  /* 0x000039090a007986 */ /* 0x0007e2000c101112 */
[----:B------:R-:W-:Y:S05]  /*44d0*/  BRA `(.L_x_103) ;  /* 0x0000000800407947 */ /* 0x000fea0003800000 */
.L_x_38:
[C---:B------:R-:W-:Y:S01]  /*44e0*/  ISETP.GE.AND P3, PT, R28.reuse, 0x1, PT ;  /* 0x000000011c00780c */ /* 0x040fe20003f66270 */
[-C--:B--2---:R-:W-:Y:S01]  /*44f0*/  FMUL R79, R79, R7.reuse ;  /* 0x000000074f4f7220 */ /* 0x084fe20000400000 */
[----:B------:R-:W-:Y:S01]  /*4500*/  ISETP.GE.AND P0, PT, R28, 0x2, PT ;  /* 0x000000021c00780c */ /* 0x000fe20003f06270 */
[-C--:B------:R-:W-:Y:S01]  /*4510*/  FMUL R80, R80, R7.reuse ;  /* 0x0000000750507220 */ /* 0x080fe20000400000 */
[----:B------:R-:W-:Y:S01]  /*4520*/  ISETP.LT.OR P1, PT, R27, 0x1, !P3 ;  /* 0x000000011b00780c */ /* 0x000fe20005f21670 */
[-C--:B------:R-:W-:Y:S01]  /*4530*/  FMUL R77, R77, R7.reuse ;  /* 0x000000074d4d7220 */ /* 0x080fe20000400000 */
[C---:B------:R-:W-:Y:S01]  /*4540*/  ISETP.LT.OR P2, PT, R27.reuse, 0x1, !P0 ;  /* 0x000000011b00780c */ /* 0x040fe20004741670 */
[-C--:B------:R-:W-:Y:S01]  /*4550*/  FMUL R78, R78, R7.reuse ;  /* 0x000000074e4e7220 */ /* 0x080fe20000400000 */
[----:B------:R-:W-:Y:S01]  /*4560*/  ISETP.LT.OR P3, PT, R27, 0x9, !P3 ;  /* 0x000000091b00780c */ /* 0x000fe20005f61670 */
[----:B------:R-:W-:Y:S01]  /*4570*/  FMUL R75, R75, R7 ;  /* 0x000000074b4b7220 */ /* 0x000fe20000400000 */
[----:B------:R-:W-:Y:S01]  /*4580*/  F2FP.SATFINITE.E5M2.F32.PACK_AB_MERGE_C R79, RZ, R79, RZ ;  /* 0x0000004fff4f723e */ /* 0x000fe200048060ff */
[-C--:B------:R-:W-:Y:S01]  /*4590*/  FMUL R76, R76, R7.reuse ;  /* 0x000000074c4c7220 */ /* 0x080fe20000400000 */
[----:B------:R-:W-:Y:S01]  /*45a0*/  F2FP.SATFINITE.E5M2.F32.PACK_AB_MERGE_C R15, RZ, R80, RZ ;  /* 0x00000050ff0f723e */ /* 0x000fe200048060ff */
[----:B------:R-:W-:Y:S01]  /*45b0*/  FMUL R74, R74, R7 ;  /* 0x000000074a4a7220 */ /* 0x000fe20000400000 */
[----:B------:R-:W-:Y:S01]  /*45c0*/  F2FP.SATFINITE.E5M2.F32.PACK_AB_MERGE_C R77, RZ, R77, RZ ;  /* 0x0000004dff4d723e */ /* 0x000fe200048060ff */
[-C--:B------:R-:W-:Y:S01]  /*45d0*/  FMUL R72, R72, R7.reuse ;  /* 0x0000000748487220 */ /* 0x080fe20000400000 */
[----:B------:R-:W-:Y:S01]  /*45e0*/  ISETP.LT.OR P0, PT, R27, 0x9, !P0 ;  /* 0x000000091b00780c */ /* 0x000fe20004701670 */
[----:B------:R-:W-:Y:S01]  /*45f0*/  @!P1 STG.E.U8 desc[UR18][R8.64], R79 ;  /* 0x0000004f08009986 */ /* 0x000fe2000c101112 */
[C---:B------:R-:W-:Y:S01]  /*4600*/  ISETP.GE.AND P1, PT, R28.reuse, 0x9, PT ;  /* 0x000000091c00780c */ /* 0x040fe20003f26270 */
[----:B------:R-:W-:Y:S01]  /*4610*/  FMUL R69, R69, R7 ;  /* 0x0000000745457220 */ /* 0x000fe20000400000 */
[----:B------:R-:W-:Y:S01]  /*4620*/  F2FP.SATFINITE.E5M2.F32.PACK_AB_MERGE_C R75, RZ, R75, RZ ;  /* 0x0000004bff4b723e */ /* 0x000fe200048060ff */
[----:B------:R0:W-:Y:S01]  /*4630*/  @!P2 STG.E.U8 desc[UR18][R8.64+0x1], R15 ;  /* 0x0000010f0800a986 */ /* 0x0001e2000c101112 */
[----:B------:R-:W-:Y:S01]  /*4640*/  ISETP.GE.AND P2, PT, R28, 0xa, PT ;  /* 0x0000000a1c00780c */ /* 0x000fe20003f46270 */
[-C--:B------:R-:W-:Y:S01]  /*4650*/  FMUL R70, R70, R7.reuse ;  /* 0x0000000746467220 */ /* 0x080fe20000400000 */
[----:B------:R-:W-:Y:S01]  /*4660*/  F2FP.SATFINITE.E5M2.F32.PACK_AB_MERGE_C R25, RZ, R76, RZ ;  /* 0x0000004cff19723e */ /* 0x000fe200048060ff */
[----:B------:R-:W-:Y:S01]  /*4670*/  @!P3 STG.E.U8 desc[UR18][R10.64], R77 ;  /* 0x0000004d0a00b986 */ /* 0x000fe2000c101112 */
[C---:B------:R-:W-:Y:S01]  /*4680*/  ISETP.LT.OR P3, PT, R27.reuse, 0x1, !P1 ;  /* 0x000000011b00780c */ /* 0x040fe20004f61670 */
[-C--:B------:R-:W-:Y:S01]  /*4690*/  FMUL R68, R68, R7.reuse ;  /* 0x0000000744447220 */ /* 0x080fe20000400000 */
[----:B------:R-:W-:Y:S01]  /*46a0*/  ISETP.LT.OR P5, PT, R27, 0x1, !P2 ;  /* 0x000000011b00780c */ /* 0x000fe200057a1670 */
[-C--:B------:R-:W-:Y:S01]  /*46b0*/  FMUL R67, R67, R7.reuse ;  /* 0x0000000743437220 */ /* 0x080fe20000400000 */
[----:B------:R-:W-:Y:S01]  /*46c0*/  ISETP.LT.OR P1, PT, R27, 0x9, !P1 ;  /* 0x000000091b00780c */ /* 0x000fe20004f21670 */
[-C--:B------:R-:W-:Y:S01]  /*46d0*/  FMUL R65, R65, R7.reuse ;  /* 0x0000000741417220 */ /* 0x080fe20000400000 */
[----:B------:R-:W-:Y:S01]  /*46e0*/  F2FP.SATFINITE.E5M2.F32.PACK_AB_MERGE_C R29, RZ, R74, RZ ;  /* 0x0000004aff1d723e */ /* 0x000fe200048060ff */
[-C--:B------:R-:W-:Y:S01]  /*46f0*/  FMUL R66, R66, R7.reuse ;  /* 0x0000000742427220 */ /* 0x080fe20000400000 */
[----:B0-----:R-:W-:Y:S01]  /*4700*/  F2FP.SATFINITE.E5M2.F32.PACK_AB_MERGE_C R15, RZ, R78, RZ ;  /* 0x0000004eff0f723e */ /* 0x001fe200048060ff */
[-C--:B------:R-:W-:Y:S01]  /*4710*/  FMUL R64, R64, R7.reuse ;  /* 0x0000000740407220 */ /* 0x080fe20000400000 */
[----:B------:R-:W-:Y:S01]  /*4720*/  ISETP.LT.OR P2, PT, R27, 0x9, !P2 ;  /* 0x000000091b00780c */ /* 0x000fe20005741670 */
[-C--:B------:R-:W-:Y:S01]  /*4730*/  FMUL R63, R63, R7.reuse ;  /* 0x000000073f3f7220 */ /* 0x080fe20000400000 */
[----:B------:R-:W-:Y:S01]  /*4740*/  F2FP.SATFINITE.E5M2.F32.PACK_AB_MERGE_C R31, RZ, R72, RZ ;  /* 0x00000048ff1f723e */ /* 0x000fe200048060ff */
[----:B------:R0:W-:Y:S01]  /*4750*/  @!P0 STG.E.U8 desc[UR18][R10.64+0x1], R15 ;  /* 0x0000010f0a008986 */ /* 0x0001e2000c101112 */
[C---:B------:R-:W-:Y:S01]  /*4760*/  ISETP.GE.AND P0, PT, R28.reuse, 0x11, PT ;  /* 0x000000111c00780c */ /* 0x040fe20003f06270 */
[----:B------:R-:W-:Y:S01]  /*4770*/  FMUL R61, R61, R7 ;  /* 0x000000073d3d7220 */ /* 0x000fe20000400000 */
[----:B------:R-:W-:Y:S01]  /*4780*/  F2FP.SATFINITE.E5M2.F32.PACK_AB_MERGE_C R69, RZ, R69, RZ ;  /* 0x00000045ff45723e */ /* 0x000fe200048060ff */
[----:B------:R-:W-:Y:S01]  /*4790*/  @!P3 STG.E.U8 desc[UR18][R8.64+0x8], R75 ;  /* 0x0000084b0800b986 */ /* 0x000fe2000c101112 */
[----:B------:R-:W-:Y:S01]  /*47a0*/  ISETP.GE.AND P3, PT, R28, 0x12, PT ;  /* 0x000000121c00780c */ /* 0x000fe20003f66270 */
[----:B------:R-:W-:Y:S01]  /*47b0*/  FMUL R62, R62, R7 ;  /* 0x000000073e3e7220 */ /* 0x000fe20000400000 */
[----:B------:R-:W-:Y:S01]  /*47c0*/  F2FP.SATFINITE.E5M2.F32.PACK_AB_MERGE_C R67, RZ, R67, RZ ;  /* 0x00000043ff43723e */ /* 0x000fe200048060ff */
[----:B------:R1:W-:Y:S01]  /*47d0*/  @!P5 STG.E.U8 desc[UR18][R8.64+0x9], R25 ;  /* 0x000009190800d986 */ /* 0x0003e2000c101112 */
[----:B------:R-:W-:Y:S01]  /*47e0*/  ISETP.LT.OR P5, PT, R27, 0x1, !P3 ;  /* 0x000000011b00780c */ /* 0x000fe20005fa1670 */
[-C--:B------:R-:W-:Y:S01]  /*47f0*/  FMUL R59, R59, R7.reuse ;  /* 0x000000073b3b7220 */ /* 0x080fe20000400000 */
[C---:B------:R-:W-:Y:S01]  /*4800*/  ISETP.LT.OR P3, PT, R27.reuse, 0x9, !P3 ;  /* 0x000000091b00780c */ /* 0x040fe20005f61670 */
[----:B------:R-:W-:Y:S01]  /*4810*/  @!P1 STG.E.U8 desc[UR18][R10.64+0x8], R29 ;  /* 0x0000081d0a009986 */ /* 0x000fe2000c101112 */
[----:B------:R-:W-:Y:S01]  /*4820*/  ISETP.LT.OR P1, PT, R27, 0x1, !P0 ;  /* 0x000000011b00780c */ /* 0x000fe20004721670 */
[-C--:B------:R-:W-:Y:S01]  /*4830*/  FMUL R60, R60, R7.reuse ;  /* 0x000000073c3c7220 */ /* 0x080fe20000400000 */
[----:B0-----:R-:W-:Y:S01]  /*4840*/  F2FP.SATFINITE.E5M2.F32.PACK_AB_MERGE_C R15, RZ, R70, RZ ;  /* 0x00000046ff0f723e */ /* 0x001fe200048060ff */
[----:B------:R-:W-:Y:S01]  /*4850*/  @!P2 STG.E.U8 desc[UR18][R10.64+0x9], R31 ;  /* 0x0000091f0a00a986 */ /* 0x000fe2000c101112 */
[----:B------:R-:W-:Y:S01]  /*4860*/  ISETP.GE.AND P2, PT, R28, 0x19, PT ;  /* 0x000000191c00780c */ /* 0x000fe20003f46270 */
[-C--:B------:R-:W-:Y:S01]  /*4870*/  FMUL R57, R57, R7.reuse ;  /* 0x0000000739397220 */ /* 0x080fe20000400000 */
[C---:B------:R-:W-:Y:S01]  /*4880*/  ISETP.LT.OR P0, PT, R27.reuse, 0x9, !P0 ;  /* 0x000000091b00780c */ /* 0x040fe20004701670 */
[-C--:B------:R-:W-:Y:S01]  /*4890*/  FMUL R58, R58, R7.reuse ;  /* 0x000000073a3a7220 */ /* 0x080fe20000400000 */
[----:B------:R-:W-:Y:S01]  /*48a0*/  ISETP.LT.OR P6, PT, R27, 0x1, !P2 ;  /* 0x000000011b00780c */ /* 0x000fe200057c1670 */
[----:B------:R0:W-:Y:S01]  /*48b0*/  @!P5 STG.E.U8 desc[UR18][R8.64+0x11], R15 ;  /* 0x0000110f0800d986 */ /* 0x0001e2000c101112 */
[----:B-1----:R-:W-:Y:S01]  /*48c0*/  F2FP.SATFINITE.E5M2.F32.PACK_AB_MERGE_C R25, RZ, R68, RZ ;  /* 0x00000044ff19723e */ /* 0x002fe200048060ff */
[----:B------:R-:W-:Y:S01]  /*48d0*/  FMUL R56, R56, R7 ;  /* 0x0000000738387220 */ /* 0x000fe20000400000 */
[----:B------:R-:W-:Y:S01]  /*48e0*/  F2FP.SATFINITE.E5M2.F32.PACK_AB_MERGE_C R65, RZ, R65, RZ ;  /* 0x00000041ff41723e */ /* 0x000fe200048060ff */
[----:B------:R-:W-:Y:S01]  /*48f0*/  @!P1 STG.E.U8 desc[UR18][R8.64+0x10], R69 ;  /* 0x0000104508009986 */ /* 0x000fe2000c101112 */
[----:B------:R-:W-:Y:S01]  /*4900*/  ISETP.GE.AND P1, PT, R28, 0x1a, PT ;  /* 0x0000001a1c00780c */ /* 0x000fe20003f26270 */
[-C--:B------:R-:W-:Y:S01]  /*4910*/  FMUL R23, R23, R7.reuse ;  /* 0x0000000717177220 */ /* 0x080fe20000400000 */
[C---:B------:R-:W-:Y:S01]  /*4920*/  ISETP.LT.OR P2, PT, R27.reuse, 0x9, !P2 ;  /* 0x000000091b00780c */ /* 0x040fe20005741670 */
[----:B------:R1:W-:Y:S01]  /*4930*/  @!P3 STG.E.U8 desc[UR18][R10.64+0x11], R25 ;  /* 0x000011190a00b986 */ /* 0x0003e2000c101112 */
[----:B------:R-:W-:Y:S01]  /*4940*/  ISETP.LT.OR P5, PT, R27, 0x1, !P1 ;  /* 0x000000011b00780c */ /* 0x000fe20004fa1670 */
[-C--:B------:R-:W-:Y:S01]  /*4950*/  FMUL R21, R21, R7.reuse ;  /* 0x0000000715157220 */ /* 0x080fe20000400000 */
[----:B------:R-:W-:Y:S01]  /*4960*/  ISETP.LT.OR P3, PT, R27, 0x9, !P1 ;  /* 0x000000091b00780c */ /* 0x000fe20004f61670 */
[----:B------:R-:W-:Y:S01]  /*4970*/  @!P0 STG.E.U8 desc[UR18][R10.64+0x10], R67 ;  /* 0x000010430a008986 */ /* 0x000fe2000c101112 */
[----:B0-----:R-:W-:Y:S01]  /*4980*/  F2FP.SATFINITE.E5M2.F32.PACK_AB_MERGE_C R15, RZ, R66, RZ ;  /* 0x00000042ff0f723e */ /* 0x001fe200048060ff */
[-C--:B------:R-:W-:Y:S01]  /*4990*/  FMUL R22, R22, R7.reuse ;  /* 0x0000000716167220 */ /* 0x080fe20000400000 */
[C---:B------:R-:W-:Y:S01]  /*49a0*/  ISETP.GE.AND P0, PT, R28.reuse, 0x21, PT ;  /* 0x000000211c00780c */ /* 0x040fe20003f06270 */
[----:B------:R-:W-:Y:S01]  /*49b0*/  @!P6 STG.E.U8 desc[UR18][R8.64+0x18], R65 ;  /* 0x000018410800e986 */ /* 0x000fe2000c101112 */
[----:B------:R-:W-:Y:S01]  /*49c0*/  ISETP.GE.AND P1, PT, R28, 0x22, PT ;  /* 0x000000221c00780c */ /* 0x000fe20003f26270 */
[-C--:B------:R-:W-:Y:S01]  /*49d0*/  FMUL R19, R19, R7.reuse ;  /* 0x0000000713137220 */ /* 0x080fe20000400000 */
[C---:B------:R-:W-:Y:S01]  /*49e0*/  ISETP.LT.OR P6, PT, R27.reuse, 0x1, !P0 ;  /* 0x000000011b00780c */ /* 0x040fe200047c1670 */
[-C--:B------:R-:W-:Y:S01]  /*49f0*/  FMUL R20, R20, R7.reuse ;  /* 0x0000000714147220 */ /* 0x080fe20000400000 */
[----:B-1----:R-:W-:Y:S01]  /*4a00*/  F2FP.SATFINITE.E5M2.F32.PACK_AB_MERGE_C R25, RZ, R64, RZ ;  /* 0x00000040ff19723e */ /* 0x002fe200048060ff */
[----:B------:R0:W-:Y:S01]  /*4a10*/  @!P5 STG.E.U8 desc[UR18][R8.64+0x19], R15 ;  /* 0x0000190f0800d986 */ /* 0x0001e2000c101112 */
[----:B------:R-:W-:Y:S01]  /*4a20*/  ISETP.LT.OR P5, PT, R27, 0x1, !P1 ;  /* 0x000000011b00780c */ /* 0x000fe20004fa1670 */
[----:B------:R-:W-:Y:S01]  /*4a30*/  FMUL R17, R17, R7 ;  /* 0x0000000711117220 */ /* 0x000fe20000400000 */
[----:B------:R-:W-:Y:S01]  /*4a40*/  F2FP.SATFINITE.E5M2.F32.PACK_AB_MERGE_C R63, RZ, R63, RZ ;  /* 0x0000003fff3f723e */ /* 0x000fe200048060ff */
[----:B------:R1:W-:Y:S01]  /*4a50*/  @!P3 STG.E.U8 desc[UR18][R10.64+0x19], R25 ;  /* 0x000019190a00b986 */ /* 0x0003e2000c101112 */
[----:B------:R-:W-:Y:S01]  /*4a60*/  F2FP.SATFINITE.E5M2.F32.PACK_AB_MERGE_C R61, RZ, R61, RZ ;  /* 0x0000003dff3d723e */ /* 0x000fe200048060ff */
[-C--:B------:R-:W-:Y:S01]  /*4a70*/  FMUL R18, R18, R7.reuse ;  /* 0x0000000712127220 */ /* 0x080fe20000400000 */
[----:B------:R-:W-:Y:S01]  /*4a80*/  F2FP.SATFINITE.E5M2.F32.PACK_AB_MERGE_C R29, RZ, R62, RZ ;  /* 0x0000003eff1d723e */ /* 0x000fe200048060ff */
[----:B------:R-:W-:Y:S01]  /*4a90*/  @!P2 STG.E.U8 desc[UR18][R10.64+0x18], R63 ;  /* 0x0000183f0a00a986 */ /* 0x000fe2000c101112 */
[----:B------:R-:W-:Y:S01]  /*4aa0*/  ISETP.LT.OR P3, PT, R27, 0x9, !P1 ;  /* 0x000000091b00780c */ /* 0x000fe20004f61670 */
[-C--:B------:R-:W-:Y:S01]  /*4ab0*/  FMUL R13, R13, R7.reuse ;  /* 0x000000070d0d7220 */ /* 0x080fe20000400000 */
[----:B------:R-:W-:Y:S01]  /*4ac0*/  ISETP.GE.AND P2, PT, R28, 0x29, PT ;  /* 0x000000291c00780c */ /* 0x000fe20003f46270 */
[----:B------:R-:W-:Y:S01]  /*4ad0*/  @!P6 STG.E.U8 desc[UR18][R8.64+0x20], R61 ;  /* 0x0000203d0800e986 */ /* 0x000fe2000c101112 */
[C---:B------:R-:W-:Y:S01]  /*4ae0*/  ISETP.LT.OR P0, PT, R27.reuse, 0x9, !P0 ;  /* 0x000000091b00780c */ /* 0x040fe20004701670 */
[----:B------:R-:W-:Y:S01]  /*4af0*/  FMUL R16, R16, R7 ;  /* 0x0000000710107220 */ /* 0x000fe20000400000 */
[----:B------:R-:W-:Y:S01]  /*4b00*/  ISETP.GE.AND P1, PT, R28, 0x2a, PT ;  /* 0x0000002a1c00780c */ /* 0x000fe20003f26270 */
[----:B------:R-:W-:Y:S01]  /*4b10*/  @!P5 STG.E.U8 desc[UR18][R8.64+0x21], R29 ;  /* 0x0000211d0800d986 */ /* 0x000fe2000c101112 */
[----:B------:R-:W-:-:S02]  /*4b20*/  ISETP.LT.OR P6, PT, R27, 0x1, !P2 ;  /* 0x000000011b00780c */ /* 0x000fc400057c1670 */
[C---:B------:R-:W-:Y:S02]  /*4b30*/  ISETP.LT.OR P5, PT, R27.reuse, 0x1, !P1 ;  /* 0x000000011b00780c */ /* 0x040fe40004fa1670 */
[----:B------:R-:W-:Y:S02]  /*4b40*/  F2FP.SATFINITE.E5M2.F32.PACK_AB_MERGE_C R59, RZ, R59, RZ ;  /* 0x0000003bff3b723e */ /* 0x000fe400048060ff */
[----:B0-----:R-:W-:Y:S02]  /*4b50*/  F2FP.SATFINITE.E5M2.F32.PACK_AB_MERGE_C R15, RZ, R60, RZ ;  /* 0x0000003cff0f723e */ /* 0x001fe400048060ff */
[----:B------:R-:W-:Y:S01]  /*4b60*/  F2FP.SATFINITE.E5M2.F32.PACK_AB_MERGE_C R57, RZ, R57, RZ ;  /* 0x00000039ff39723e */ /* 0x000fe200048060ff */
[----:B------:R-:W-:Y:S01]  /*4b70*/  @!P0 STG.E.U8 desc[UR18][R10.64+0x20], R59 ;  /* 0x0000203b0a008986 */ /* 0x000fe2000c101112 */
[----:B-1----:R-:W-:Y:S02]  /*4b80*/  F2FP.SATFINITE.E5M2.F32.PACK_AB_MERGE_C R25, RZ, R58, RZ ;  /* 0x0000003aff19723e */ /* 0x002fe400048060ff */
[C---:B------:R-:W-:Y:S01]  /*4b90*/  ISETP.LT.OR P1, PT, R27.reuse, 0x9, !P1 ;  /* 0x000000091b00780c */ /* 0x040fe20004f21670 */
[----:B------:R0:W-:Y:S01]  /*4ba0*/  @!P3 STG.E.U8 desc[UR18][R10.64+0x21], R15 ;  /* 0x0000210f0a00b986 */ /* 0x0001e2000c101112 */
[----:B------:R-:W-:-:S02]  /*4bb0*/  ISETP.LT.OR P2, PT, R27, 0x9, !P2 ;  /* 0x000000091b00780c */ /* 0x000fc40005741670 */
[C---:B------:R-:W-:Y:S01]  /*4bc0*/  ISETP.GE.AND P3, PT, R28.reuse, 0x31, PT ;  /* 0x000000311c00780c */ /* 0x040fe20003f66270 */
[----:B------:R-:W-:Y:S01]  /*4bd0*/  @!P6 STG.E.U8 desc[UR18][R8.64+0x28], R57 ;  /* 0x000028390800e986 */ /* 0x000fe2000c101112 */
[----:B------:R-:W-:Y:S02]  /*4be0*/  ISETP.GE.AND P0, PT, R28, 0x32, PT ;  /* 0x000000321c00780c */ /* 0x000fe40003f06270 */
[----:B------:R-:W-:Y:S01]  /*4bf0*/  F2FP.SATFINITE.E5M2.F32.PACK_AB_MERGE_C R23, RZ, R23, RZ ;  /* 0x00000017ff17723e */ /* 0x000fe200048060ff */
[----:B------:R1:W-:Y:S01]  /*4c00*/  @!P5 STG.E.U8 desc[UR18][R8.64+0x29], R25 ;  /* 0x000029190800d986 */ /* 0x0003e2000c101112 */
[C---:B------:R-:W-:Y:S02]  /*4c10*/  ISETP.LT.OR P5, PT, R27.reuse, 0x1, !P3 ;  /* 0x000000011b00780c */ /* 0x040fe40005fa1670 */
[----:B------:R-:W-:Y:S02]  /*4c20*/  ISETP.LT.OR P6, PT, R27, 0x1, !P0 ;  /* 0x000000011b00780c */ /* 0x000fe400047c1670 */
[----:B0-----:R-:W-:Y:S01]  /*4c30*/  F2FP.SATFINITE.E5M2.F32.PACK_AB_MERGE_C R15, RZ, R56, RZ ;  /* 0x00000038ff0f723e */ /* 0x001fe200048060ff */
[----:B------:R-:W-:Y:S01]  /*4c40*/  @!P2 STG.E.U8 desc[UR18][R10.64+0x28], R23 ;  /* 0x000028170a00a986 */ /* 0x000fe2000c101112 */
[----:B------:R-:W-:-:S02]  /*4c50*/  F2FP.SATFINITE.E5M2.F32.PACK_AB_MERGE_C R21, RZ, R21, RZ ;  /* 0x00000015ff15723e */ /* 0x000fc400048060ff */
[C---:B------:R-:W-:Y:S01]  /*4c60*/  ISETP.GE.AND P2, PT, R28.reuse, 0x3a, PT ;  /* 0x0000003a1c00780c */ /* 0x040fe20003f46270 */
[----:B------:R0:W-:Y:S01]  /*4c70*/  @!P1 STG.E.U8 desc[UR18][R10.64+0x29], R15 ;  /* 0x0000290f0a009986 */ /* 0x0001e2000c101112 */
[C---:B------:R-:W-:Y:S02]  /*4c80*/  ISETP.LT.OR P1, PT, R27.reuse, 0x9, !P3 ;  /* 0x000000091b00780c */ /* 0x040fe40005f21670 */
[----:B-1----:R-:W-:Y:S01]  /*4c90*/  F2FP.SATFINITE.E5M2.F32.PACK_AB_MERGE_C R25, RZ, R22, RZ ;  /* 0x00000016ff19723e */ /* 0x002fe200048060ff */
[----:B------:R1:W-:Y:S01]  /*4ca0*/  @!P5 STG.E.U8 desc[UR18][R8.64+0x30], R21 ;  /* 0x000030150800d986 */ /* 0x0003e2000c101112 */
[----:B------:R-:W-:Y:S02]  /*4cb0*/  ISETP.GE.AND P3, PT, R28, 0x39, PT ;  /* 0x000000391c00780c */ /* 0x000fe40003f66270 */
[C---:B------:R-:W-:Y:S01]  /*4cc0*/  ISETP.LT.OR P0, PT, R27.reuse, 0x9, !P0 ;  /* 0x000000091b00780c */ /* 0x040fe20004701670 */
[----:B------:R2:W-:Y:S01]  /*4cd0*/  @!P6 STG.E.U8 desc[UR18][R8.64+0x31], R25 ;  /* 0x000031190800e986 */ /* 0x0005e2000c101112 */
[----:B------:R-:W-:-:S02]  /*4ce0*/  ISETP.LT.OR P5, PT, R27, 0x1, !P3 ;  /* 0x000000011b00780c */ /* 0x000fc40005fa1670 */
[C---:B------:R-:W-:Y:S02]  /*4cf0*/  ISETP.LT.OR P6, PT, R27.reuse, 0x1, !P2 ;  /* 0x000000011b00780c */ /* 0x040fe400057c1670 */
[C---:B------:R-:W-:Y:S02]  /*4d00*/  ISETP.LT.OR P3, PT, R27.reuse, 0x9, !P3 ;  /* 0x000000091b00780c */ /* 0x040fe40005f61670 */
[----:B------:R-:W-:Y:S02]  /*4d10*/  ISETP.LT.OR P2, PT, R27, 0x9, !P2 ;  /* 0x000000091b00780c */ /* 0x000fe40005741670 */
[----:B------:R-:W-:Y:S02]  /*4d20*/  F2FP.SATFINITE.E5M2.F32.PACK_AB_MERGE_C R19, RZ, R19, RZ ;  /* 0x00000013ff13723e */ /* 0x000fe400048060ff */
[----:B0-----:R-:W-:Y:S02]  /*4d30*/  F2FP.SATFINITE.E5M2.F32.PACK_AB_MERGE_C R15, RZ, R20, RZ ;  /* 0x00000014ff0f723e */ /* 0x001fe400048060ff */
[----:B------:R-:W-:Y:S01]  /*4d40*/  F2FP.SATFINITE.E5M2.F32.PACK_AB_MERGE_C R17, RZ, R17, RZ ;  /* 0x00000011ff11723e */ /* 0x000fe200048060ff */
[----:B------:R2:W-:Y:S01]  /*4d50*/  @!P1 STG.E.U8 desc[UR18][R10.64+0x30], R19 ;  /* 0x000030130a009986 */ /* 0x0005e2000c101112 */
[----:B-1----:R-:W-:-:S02]  /*4d60*/  F2FP.SATFINITE.E5M2.F32.PACK_AB_MERGE_C R21, RZ, R18, RZ ;  /* 0x00000012ff15723e */ /* 0x002fc400048060ff */
[----:B------:R-:W-:Y:S01]  /*4d70*/  F2FP.SATFINITE.E5M2.F32.PACK_AB_MERGE_C R13, RZ, R13, RZ ;  /* 0x0000000dff0d723e */ /* 0x000fe200048060ff */
[----:B------:R2:W-:Y:S01]  /*4d80*/  @!P0 STG.E.U8 desc[UR18][R10.64+0x31], R15 ;  /* 0x0000310f0a008986 */ /* 0x0005e2000c101112 */
[----:B------:R-:W-:-:S03]  /*4d90*/  F2FP.SATFINITE.E5M2.F32.PACK_AB_MERGE_C R23, RZ, R16, RZ ;  /* 0x00000010ff17723e */ /* 0x000fc600048060ff */
[----:B------:R2:W-:Y:S04]  /*4da0*/  @!P5 STG.E.U8 desc[UR18][R8.64+0x38], R17 ;  /* 0x000038110800d986 */ /* 0x0005e8000c101112 */
[----:B------:R2:W-:Y:S04]  /*4db0*/  @!P6 STG.E.U8 desc[UR18][R8.64+0x39], R21 ;  /* 0x000039150800e986 */ /* 0x0005e8000c101112 */
[----:B------:R2:W-:Y:S04]  /*4dc0*/  @!P3 STG.E.U8 desc[UR18][R10.64+0x38], R13 ;  /* 0x0000380d0a00b986 */ /* 0x0005e8000c101112 */
[----:B------:R2:W-:Y:S02]  /*4dd0*/  @!P2 STG.E.U8 desc[UR18][R10.64+0x39], R23 ;  /* 0x000039170a00a986 */ /* 0x0005e4000c101112 */
.L_x_103:
[----:B------:R-:W-:Y:S05]  /*4de0*/  BSYNC B0 ;  /* 0x0000000000007941 */ /* 0x000fea0003800000 */
.L_x_37:
[----:B------:R-:W-:Y:S01]  /*4df0*/  ULDC UR6, c[0x0][0xc] ;  /* 0x0000030000067ab9 */ /* 0x000fe20000000800 */
[----:B------:R-:W-:Y:S01]  /*4e00*/  ULDC UR7, c[0x0][0x10] ;  /* 0x0000040000077ab9 */ /* 0x000fe20000000800 */
[----:B0-23--:R-:W0:Y:S01]  /*4e10*/  LDC R9, c[0x0][0x14] ;  /* 0x00000500ff097b82 */ /* 0x00de220000000800 */
[----:B------:R-:W-:Y:S01]  /*4e20*/  UIMAD.WIDE.U32 UR6, UR6, UR7, URZ ;  /* 0x00000007060672a5 */ /* 0x000fe2000f8e003f */
[----:B-----5:R-:W-:Y:S01]  /*4e30*/  PRMT R8, RZ, 0x7610, R8 ;  /* 0x00007610ff087816 */ /* 0x020fe20000000008 */
[----:B------:R-:W-:Y:S02]  /*4e40*/  IMAD.MOV.U32 R15, RZ, RZ, -0x1 ;  /* 0xffffffffff0f7424 */ /* 0x000fe400078e00ff */
[----:B------:R-:W-:Y:S02]  /*4e50*/  IMAD.MOV.U32 R73, RZ, RZ, -0x1 ;  /* 0xffffffffff497424 */ /* 0x000fe400078e00ff */
[----:B0-----:R-:W-:-:S04]  /*4e60*/  IMAD.WIDE.U32 R4, R9, UR6, R4 ;  /* 0x0000000609047c25 */ /* 0x001fc8000f8e0004 */
[----:B------:R-:W-:Y:S01]  /*4e70*/  IMAD R9, R9, UR7, RZ ;  /* 0x0000000709097c24 */ /* 0x000fe2000f8e02ff */
[----:B------:R-:W-:Y:S02]  /*4e80*/  ULDC.64 UR6, c[0x0][0x650] ;  /* 0x0001940000067ab9 */ /* 0x000fe40000000a00 */
[----:B------:R-:W-:Y:S01]  /*4e90*/  ISETP.GE.U32.AND P0, PT, R4, UR6, PT ;  /* 0x0000000604007c0c */ /* 0x000fe2000bf06070 */
[----:B------:R-:W-:-:S05]  /*4ea0*/  IMAD.IADD R5, R5, 0x1, R9 ;  /* 0x0000000105057824 */ /* 0x000fca00078e0209 */
[----:B------:R-:W-:-:S13]  /*4eb0*/  ISETP.GE.U32.AND.EX P0, PT, R5, UR7, PT, P0 ;  /* 0x0000000705007c0c */ /* 0x000fda000bf06100 */
[----:B------:R-:W-:Y:S05]  /*4ec0*/  @P0 BRA `(.L_x_104) ;  /* 0x0000000400600947 */ /* 0x000fea0003800000 */
[----:B------:R-:W0:Y:S01]  /*4ed0*/  S2R R22, SR_CTAID.X ;  /* 0x0000000000167919 */ /* 0x000e220000002500 */
[----:B------:R-:W2:Y:S01]  /*4ee0*/  LDC.64 R16, c[0x0][0x628] ;  /* 0x00018a00ff107b82 */ /* 0x000ea20000000a00 */
[----:B------:R-:W-:Y:S01]  /*4ef0*/  ULDC UR6, c[0x0][0x150] ;  /* 0x0000540000067ab9 */ /* 0x000fe20000000800 */
[----:B------:R-:W-:Y:S01]  /*4f00*/  IMAD.MOV.U32 R14, RZ, RZ, R4 ;  /* 0x000000ffff0e7224 */ /* 0x000fe200078e0004 */
[----:B-1--4-:R-:W1:Y:S01]  /*4f10*/  S2R R24, SR_CTAID.Y ;  /* 0x0000000000187919 */ /* 0x012e620000002600 */
[----:B------:R-:W-:-:S04]  /*4f20*/  IMAD.MOV.U32 R15, RZ, RZ, R5 ;  /* 0x000000ffff0f7224 */ /* 0x000fc800078e0005 */
[----:B------:R-:W3:Y:S08]  /*4f30*/  LDC R25, c[0x0][0x144] ;  /* 0x00005100ff197b82 */ /* 0x000ef00000000800 */
[----:B------:R-:W4:Y:S08]  /*4f40*/  LDC R18, c[0x0][0x630] ;  /* 0x00018c00ff127b82 */ /* 0x000f300000000800 */
[----:B------:R-:W1:Y:S01]  /*4f50*/  LDC.64 R20, c[0x0][0x620] ;  /* 0x00018800ff147b82 */ /* 0x000e620000000a00 */
[----:B--2---:R-:W-:-:S04]  /*4f60*/  ISETP.NE.U32.AND P0, PT, R16, RZ, PT ;  /* 0x000000ff1000720c */ /* 0x004fc80003f05070 */
[----:B------:R-:W-:Y:S02]  /*4f70*/  ISETP.NE.AND.EX P0, PT, R17, RZ, PT, P0 ;  /* 0x000000ff1100720c */ /* 0x000fe40003f05300 */
[----:B0-----:R-:W-:-:S05]  /*4f80*/  I2FP.F32.U32 R8, R22 ;  /* 0x0000001600087245 */ /* 0x001fca0000201000 */
[----:B------:R-:W-:-:S04]  /*4f90*/  FMUL R8, R8, UR6 ;  /* 0x0000000608087c20 */ /* 0x000fc80008400000 */
[----:B------:R0:W2:Y:S02]  /*4fa0*/  F2I.U32.TRUNC.NTZ R23, R8 ;  /* 0x0000000800177305 */ /* 0x0000a4000020f000 */
[----:B---34-:R-:W-:Y:S05]  /*4fb0*/  @!P0 BRA `(.L_x_105) ;  /* 0x0000000000288947 */ /* 0x018fea0003800000 */
[----:B------:R-:W3:Y:S02]  /*4fc0*/  LDC R9, c[0x0][0x634] ;  /* 0x00018d00ff097b82 */ /* 0x000ee40000000800 */
[----:B---3--:R-:W-:-:S05]  /*4fd0*/  IADD3 R13, P0, R4, R9, RZ ;  /* 0x00000009040d7210 */ /* 0x008fca0007f1e0ff */
[----:B------:R-:W-:-:S04]  /*4fe0*/  IMAD.X R19, RZ, RZ, R5, P0 ;  /* 0x000000ffff137224 */ /* 0x000fc800000e0605 */
[----:B0-----:R-:W-:-:S04]  /*4ff0*/  IMAD.WIDE.U32 R8, R19, R16, RZ ;  /* 0x0000001013087225 */ /* 0x001fc800078e00ff */
[----:B------:R-:W-:-:S04]  /*5000*/  IMAD.WIDE.U32 R10, P0, R13, R17, R8 ;  /* 0x000000110d0a7225 */ /* 0x000fc80007800008 */
[----:B------:R-:W-:-:S04]  /*5010*/  IMAD.WIDE.U32 R8, R13, R16, RZ ;  /* 0x000000100d087225 */ /* 0x000fc800078e00ff */
[----:B------:R-:W-:Y:S01]  /*5020*/  IMAD.X R15, RZ, RZ, RZ, P0 ;  /* 0x000000ffff0f7224 */ /* 0x000fe200000e06ff */
[----:B------:R-:W-:Y:S01]  /*5030*/  IADD3 RZ, P0, R9, R10, RZ ;  /* 0x0000000a09ff7210 */ /* 0x000fe20007f1e0ff */
[----:B------:R-:W-:-:S04]  /*5040*/  IMAD.MOV.U32 R14, RZ, RZ, R11 ;  /* 0x000000ffff0e7224 */ /* 0x000fc800078e000b */
[----:B------:R-:W-:-:S08]  /*5050*/  IMAD.WIDE.U32.X R14, R19, R17, R14, P0 ;  /* 0x00000011130e7225 */ /* 0x000fd000000e040e */
.L_x_105:
[----:B------:R-:W3:Y:S01]  /*5060*/  LDC.64 R30, c[0x0][0x640] ;  /* 0x00019000ff1e7b82 */ /* 0x000ee20000000a00 */
[-C--:B------:R-:W-:Y:S01]  /*5070*/  SHF.R.U64 R73, R14, R18.reuse, R15 ;  /* 0x000000120e497219 */ /* 0x080fe2000000120f */
[----:B--2---:R-:W-:Y:S01]  /*5080*/  IMAD.MOV R23, RZ, RZ, -R23 ;  /* 0x000000ffff177224 */ /* 0x004fe200078e0a17 */
[----:B0-----:R-:W-:Y:S01]  /*5090*/  SHF.R.U32.HI R8, RZ, R18, R15 ;  /* 0x00000012ff087219 */ /* 0x001fe2000001160f */
[----:B------:R-:W-:Y:S01]  /*50a0*/  ULDC UR6, c[0x0][0x154] ;  /* 0x0000550000067ab9 */ /* 0x000fe20000000800 */
[----:B------:R-:W-:Y:S01]  /*50b0*/  IADD3 R11, P0, RZ, -R73, RZ ;  /* 0x80000049ff0b7210 */ /* 0x000fe20007f1e0ff */
[----:B------:R-:W-:Y:S02]  /*50c0*/  IMAD R23, R25, R23, R22 ;  /* 0x0000001719177224 */ /* 0x000fe400078e0216 */
[----:B------:R-:W0:Y:S01]  /*50d0*/  LDC R14, c[0x0][0x618] ;  /* 0x00018600ff0e7b82 */ /* 0x000e220000000800 */
[----:B------:R-:W-:Y:S02]  /*50e0*/  IMAD.MOV.U32 R13, RZ, RZ, 0x1 ;  /* 0x00000001ff0d7424 */ /* 0x000fe400078e00ff */
[----:B------:R-:W-:-:S04]  /*50f0*/  IMAD.X R9, RZ, RZ, ~R8, P0 ;  /* 0x000000ffff097224 */ /* 0x000fc800000e0e08 */
[-C--:B-1----:R-:W-:Y:S01]  /*5100*/  IMAD R10, R9, R20.reuse, RZ ;  /* 0x00000014090a7224 */ /* 0x082fe200078e02ff */
[----:B------:R-:W1:Y:S01]  /*5110*/  LDC R26, c[0x0][0x608] ;  /* 0x00018200ff1a7b82 */ /* 0x000e620000000800 */
[----:B------:R-:W-:-:S04]  /*5120*/  IMAD.WIDE.U32 R8, R11, R20, R4 ;  /* 0x000000140b087225 */ /* 0x000fc800078e0004 */
[----:B------:R-:W-:Y:S01]  /*5130*/  IMAD R11, R11, R21, R10 ;  /* 0x000000150b0b7224 */ /* 0x000fe200078e020a */
[----:B------:R-:W-:Y:S02]  /*5140*/  I2FP.F32.U32 R10, R24 ;  /* 0x00000018000a7245 */ /* 0x000fe40000201000 */
[----:B------:R-:W2:Y:S01]  /*5150*/  LDC R28, c[0x0][0x658] ;  /* 0x00019600ff1c7b82 */ /* 0x000ea20000000800 */
[----:B------:R-:W-:Y:S01]  /*5160*/  IMAD.IADD R9, R9, 0x1, R11 ;  /* 0x0000000109097824 */ /* 0x000fe200078e020b */
[----:B---3--:R-:W-:Y:S01]  /*5170*/  ISETP.NE.U32.AND P0, PT, R30, RZ, PT ;  /* 0x000000ff1e00720c */ /* 0x008fe20003f05070 */
[----:B------:R-:W-:Y:S01]  /*5180*/  FMUL R10, R10, UR6 ;  /* 0x000000060a0a7c20 */ /* 0x000fe20008400000 */
[----:B------:R-:W-:Y:S02]  /*5190*/  IMAD.MOV.U32 R11, RZ, RZ, -0x1 ;  /* 0xffffffffff0b7424 */ /* 0x000fe400078e00ff */
[----:B------:R-:W-:Y:S01]  /*51a0*/  ISETP.NE.AND.EX P0, PT, R31, RZ, PT, P0 ;  /* 0x000000ff1f00720c */ /* 0x000fe20003f05300 */
[----:B------:R3:W4:Y:S01]  /*51b0*/  F2I.U32.TRUNC.NTZ R19, R10 ;  /* 0x0000000a00137305 */ /* 0x000722000020f000 */
[----:B------:R-:W3:Y:S01]  /*51c0*/  LDC R21, c[0x0][0x148] ;  /* 0x00005200ff157b82 */ /* 0x000ee20000000800 */
[----:B0-----:R-:W-:-:S02]  /*51d0*/  SHF.R.U64 R18, R8, R14, R9 ;  /* 0x0000000e08127219 */ /* 0x001fc40000001209 */
[----:B------:R-:W-:-:S05]  /*51e0*/  SHF.R.U32.HI R9, RZ, R14, R9 ;  /* 0x0000000eff097219 */ /* 0x000fca0000011609 */
[----:B------:R-:W0:Y:S01]  /*51f0*/  LDC R22, c[0x0][0x600] ;  /* 0x00018000ff167b82 */ /* 0x000e220000000800 */
[-CC-:B-1----:R-:W-:Y:S02]  /*5200*/  SHF.R.U64 R16, R18, R26.reuse, R9.reuse ;  /* 0x0000001a12107219 */ /* 0x182fe40000001209 */
[----:B------:R-:W-:-:S05]  /*5210*/  SHF.R.U32.HI R9, RZ, R26, R9 ;  /* 0x0000001aff097219 */ /* 0x000fca0000011609 */
[----:B------:R-:W1:Y:S01]  /*5220*/  LDC R27, c[0x0][0x648] ;  /* 0x00019200ff1b7b82 */ /* 0x000e620000000800 */
[-CC-:B--2---:R-:W-:Y:S02]  /*5230*/  SHF.R.U64 R20, R16, R28.reuse, R9.reuse ;  /* 0x0000001c10147219 */ /* 0x184fe40000001209 */
[-C--:B------:R-:W-:Y:S02]  /*5240*/  SHF.L.U32 R11, R11, R28.reuse, RZ ;  /* 0x0000001c0b0b7219 */ /* 0x080fe400000006ff */
[-C--:B------:R-:W-:Y:S01]  /*5250*/  SHF.R.U32.HI R9, RZ, R28.reuse, R9 ;  /* 0x0000001cff097219 */ /* 0x080fe20000011609 */
[----:B------:R-:W-:Y:S01]  /*5260*/  IMAD.MOV.U32 R8, RZ, RZ, R20 ;  /* 0x000000ffff087224 */ /* 0x000fe200078e0014 */
[----:B------:R-:W-:Y:S01]  /*5270*/  SHF.L.U32 R26, R13, R28, RZ ;  /* 0x0000001c0d1a7219 */ /* 0x000fe200000006ff */
[----:B------:R-:W2:Y:S01]  /*5280*/  LDC R29, c[0x0][0x638] ;  /* 0x00018e00ff1d7b82 */ /* 0x000ea20000000800 */
[----:B------:R-:W-:-:S07]  /*5290*/  LOP3.LUT R25, RZ, R11, RZ, 0x33, !PT ;  /* 0x0000000bff197212 */ /* 0x000fce00078e33ff */
[----:B------:R-:W0:Y:S01]  /*52a0*/  LDC R32, c[0x0][0x610] ;  /* 0x00018400ff207b82 */ /* 0x000e220000000800 */
[----:B----4-:R-:W-:Y:S05]  /*52b0*/  @!P0 BRA `(.L_x_106) ;  /* 0x0000000000288947 */ /* 0x010fea0003800000 */
[----:B------:R-:W4:Y:S02]  /*52c0*/  LDC R13, c[0x0][0x64c] ;  /* 0x00019300ff0d7b82 */ /* 0x000f240000000800 */
[----:B----4-:R-:W-:-:S05]  /*52d0*/  IADD3 R13, P0, R20, R13, RZ ;  /* 0x0000000d140d7210 */ /* 0x010fca0007f1e0ff */
[----:B------:R-:W-:-:S04]  /*52e0*/  IMAD.X R17, RZ, RZ, R9, P0 ;  /* 0x000000ffff117224 */ /* 0x000fc800000e0609 */
[----:B------:R-:W-:-:S04]  /*52f0*/  IMAD.WIDE.U32 R8, R17, R30, RZ ;  /* 0x0000001e11087225 */ /* 0x000fc800078e00ff */
[----:B---3--:R-:W-:-:S04]  /*5300*/  IMAD.WIDE.U32 R10, P0, R13, R31, R8 ;  /* 0x0000001f0d0a7225 */ /* 0x008fc80007800008 */
[----:B------:R-:W-:-:S04]  /*5310*/  IMAD.WIDE.U32 R8, R13, R30, RZ ;  /* 0x0000001e0d087225 */ /* 0x000fc800078e00ff */
[----:B------:R-:W-:Y:S01]  /*5320*/  IMAD.X R15, RZ, RZ, RZ, P0 ;  /* 0x000000ffff0f7224 */ /* 0x000fe200000e06ff */
[----:B------:R-:W-:Y:S01]  /*5330*/  IADD3 RZ, P0, R9, R10, RZ ;  /* 0x0000000a09ff7210 */ /* 0x000fe20007f1e0ff */
[----:B------:R-:W-:-:S04]  /*5340*/  IMAD.MOV.U32 R14, RZ, RZ, R11 ;  /* 0x000000ffff0e7224 */ /* 0x000fc800078e000b */
[----:B------:R-:W-:-:S08]  /*5350*/  IMAD.WIDE.U32.X R8, R17, R31, R14, P0 ;  /* 0x0000001f11087225 */ /* 0x000fd000000e040e */
.L_x_106:
[----:B-1----:R-:W-:Y:S01]  /*5360*/  SHF.R.U64 R8, R8, R27, R9 ;  /* 0x0000001b08087219 */ /* 0x002fe20000001209 */
[----:B0-----:R-:W-:Y:S01]  /*5370*/  VIADD R13, R22, 0xffffffff ;  /* 0xffffffff160d7836 */ /* 0x001fe20000000000 */
[----:B------:R-:W-:Y:S01]  /*5380*/  LOP3.LUT R11, R16, R25, RZ, 0xc0, !PT ;  /* 0x00000019100b7212 */ /* 0x000fe200078ec0ff */
[----:B------:R-:W-:Y:S02]  /*5390*/  IMAD.MOV R19, RZ, RZ, -R19 ;  /* 0x000000ffff137224 */ /* 0x000fe400078e0a13 */
[----:B------:R-:W-:Y:S02]  /*53a0*/  IMAD.MOV R9, RZ, RZ, -R8 ;  /* 0x000000ffff097224 */ /* 0x000fe400078e0a08 */
[----:B------:R-:W-:Y:S01]  /*53b0*/  IMAD R26, R26, R8, R11 ;  /* 0x000000081a1a7224 */ /* 0x000fe200078e020b */
[----:B------:R-:W-:Y:S01]  /*53c0*/  LOP3.LUT R11, R18, R13, RZ, 0xc0, !PT ;  /* 0x0000000d120b7212 */ /* 0x000fe200078ec0ff */
[----:B---3--:R-:W-:Y:S02]  /*53d0*/  @P4 IMAD R23, R21, R19, R24 ;  /* 0x0000001315174224 */ /* 0x008fe400078e0218 */
[----:B--2---:R-:W-:-:S02]  /*53e0*/  IMAD R8, R9, R29, R20 ;  /* 0x0000001d09087224 */ /* 0x004fc400078e0214 */
[----:B------:R-:W-:Y:S02]  /*53f0*/  IMAD R26, R26, R32, R23 ;  /* 0x000000201a1a7224 */ /* 0x000fe400078e0217 */
[----:B------:R-:W-:Y:S02]  /*5400*/  IMAD R9, R8, R22, R11 ;  /* 0x0000001608097224 */ /* 0x000fe400078e020b */
[----:B------:R-:W-:-:S03]  /*5410*/  IMAD.MOV.U32 R10, RZ, RZ, 0x1 ;  /* 0x00000001ff0a7424 */ /* 0x000fc600078e00ff */
[----:B------:R-:W-:Y:S02]  /*5420*/  SEL R15, R9, R26, !P4 ;  /* 0x0000001a090f7207 */ /* 0x000fe40006000000 */
[----:B------:R-:W-:Y:S02]  /*5430*/  PRMT R8, R10, 0x7610, R8 ;  /* 0x000076100a087816 */ /* 0x000fe40000000008 */
[----:B------:R-:W-:-:S07]  /*5440*/  SEL R26, R26, R9, !P4 ;  /* 0x000000091a1a7207 */ /* 0x000fce0006000000 */
.L_x_104:
[----:B------:R-:W-:Y:S01]  /*5450*/  LOP3.LUT P0, RZ, R8, 0xff, RZ, 0xc0, !PT ;  /* 0x000000ff08ff7812 */ /* 0x000fe2000780c0ff */
[----:B------:R-:W-:-:S12]  /*5460*/  IMAD.MOV.U32 R71, RZ, RZ, R26 ;  /* 0x000000ffff477224 */ /* 0x000fd800078e001a */
[----:B------:R-:W-:Y:S05]  /*5470*/  @P0 BRA `(.L_x_107) ;  /* 0xffffffbc00580947 */ /* 0x000fea000383ffff */
[----:B------:R-:W-:Y:S05]  /*5480*/  EXIT ;  /* 0x000000000000794d */ /* 0x000fea0003800000 */
.L_x_7:
[----:B0-----:R-:W-:Y:S01]  /*5490*/  ULDC.64 UR4, c[0x0][0x650] ;  /* 0x0001940000047ab9 */ /* 0x001fe20000000a00 */
        /* <DEDUP_REMOVED lines=25> */
.L_x_109:
[----:B------:R-:W0:Y:S01]  /*5630*/  LDC.64 R28, c[0x0][0x640] ;  /* 0x00019000ff1c7b82 */ /* 0x000e220000000a00 */
[-CC-:B------:R-:W-:Y:S01]  /*5640*/  SHF.R.U64 R21, R16, R6.reuse, R17.reuse ;  /* 0x0000000610157219 */ /* 0x180fe20000001211 */
[----:B------:R-:W-:Y:S01]  /*5650*/  IMAD.MOV.U32 R31, RZ, RZ, 0x1 ;  /* 0x00000001ff1f7424 */ /* 0x000fe200078e00ff */
[----:B------:R-:W-:Y:S02]  /*5660*/  SHF.R.U32.HI R3, RZ, R6, R17 ;  /* 0x00000006ff037219 */ /* 0x000fe40000011611 */
[----:B------:R-:W-:-:S03]  /*5670*/  IADD3 R15, P0, RZ, -R21, RZ ;  /* 0x80000015ff0f7210 */ /* 0x000fc60007f1e0ff */
[----:B------:R-:W1:Y:S02]  /*5680*/  LDC R14, c[0x0][0x618] ;  /* 0x00018600ff0e7b82 */ /* 0x000e640000000800 */
[----:B------:R-:W-:Y:S02]  /*5690*/  IMAD.X R3, RZ, RZ, ~R3, P0 ;  /* 0x000000ffff037224 */ /* 0x000fe400000e0e03 */
[----:B------:R-:W-:-:S04]  /*56a0*/  IMAD.WIDE.U32 R12, R15, R22, R4 ;  /* 0x000000160f0c7225 */ /* 0x000fc800078e0004 */
[----:B------:R-:W2:Y:S01]  /*56b0*/  LDC R16, c[0x0][0x608] ;  /* 0x00018200ff107b82 */ /* 0x000ea20000000800 */
[----:B------:R-:W-:-:S04]  /*56c0*/  IMAD R6, R3, R22, RZ ;  /* 0x0000001603067224 */ /* 0x000fc800078e02ff */
[----:B------:R-:W-:-:S03]  /*56d0*/  IMAD R3, R15, R23, R6 ;  /* 0x000000170f037224 */ /* 0x000fc600078e0206 */
[----:B------:R-:W3:Y:S01]  /*56e0*/  LDC R26, c[0x0][0x658] ;  /* 0x00019600ff1a7b82 */ /* 0x000ee20000000800 */
[----:B------:R-:W-:Y:S01]  /*56f0*/  IMAD.IADD R3, R13, 0x1, R3 ;  /* 0x000000010d037824 */ /* 0x000fe200078e0203 */
[----:B0-----:R-:W-:Y:S01]  /*5700*/  ISETP.NE.U32.AND P0, PT, R28, RZ, PT ;  /* 0x000000ff1c00720c */ /* 0x001fe20003f05070 */
[----:B------:R-:W-:-:S03]  /*5710*/  IMAD.MOV.U32 R13, RZ, RZ, -0x1 ;  /* 0xffffffffff0d7424 */ /* 0x000fc600078e00ff */
        /* <DEDUP_REMOVED lines=25> */
.L_x_110:
[----:B-1----:R-:W-:Y:S01]  /*58b0*/  SHF.R.U64 R6, R12, R25, R13 ;  /* 0x000000190c067219 */ /* 0x002fe2000000120d */
[----:B0-----:R-:W-:Y:S01]  /*58c0*/  VIADD R13, R24, 0xffffffff ;  /* 0xffffffff180d7836 */ /* 0x001fe20000000000 */
[----:B------:R-:W-:Y:S01]  /*58d0*/  SHF.L.U32 R9, R31, R26, RZ ;  /* 0x0000001a1f097219 */ /* 0x000fe200000006ff */
[----:B------:R-:W-:Y:S01]  /*58e0*/  @P4 IMAD R10, R11, R20, R8 ;  /* 0x000000140b0a4224 */ /* 0x000fe200078e0208 */
[----:B------:R-:W-:Y:S01]  /*58f0*/  LOP3.LUT R3, R22, R33, RZ, 0xc0, !PT ;  /* 0x0000002116037212 */ /* 0x000fe200078ec0ff */
[----:B------:R-:W-:Y:S01]  /*5900*/  IMAD.MOV R12, RZ, RZ, -R6 ;  /* 0x000000ffff0c7224 */ /* 0x000fe200078e0a06 */
[----:B------:R-:W-:Y:S01]  /*5910*/  LOP3.LUT R18, R18, R13, RZ, 0xc0, !PT ;  /* 0x0000000d12127212 */ /* 0x000fe200078ec0ff */
[----:B------:R-:W-:Y:S02]  /*5920*/  IMAD.MOV.U32 R8, RZ, RZ, 0x1 ;  /* 0x00000001ff087424 */ /* 0x000fe400078e00ff */
[----:B------:R-:W-:Y:S02]  /*5930*/  IMAD R9, R9, R6, R3 ;  /* 0x0000000609097224 */ /* 0x000fe400078e0203 */
[----:B--2---:R-:W-:-:S02]  /*5940*/  IMAD R3, R12, R27, R23 ;  /* 0x0000001b0c037224 */ /* 0x004fc400078e0217 */
[----:B---3--:R-:W-:Y:S02]  /*5950*/  IMAD R6, R9, R30, R10 ;  /* 0x0000001e09067224 */ /* 0x008fe400078e020a */
[----:B------:R-:W-:Y:S01]  /*5960*/  IMAD R9, R3, R24, R18 ;  /* 0x0000001803097224 */ /* 0x000fe200078e0212 */
[----:B------:R-:W-:Y:S01]  /*5970*/  PRMT R3, R8, 0x7610, R3 ;  /* 0x0000761008037816 */ /* 0x000fe20000000003 */
[----:B------:R-:W-:-:S03]  /*5980*/  IMAD.MOV.U32 R16, RZ, RZ, R21 ;  /* 0x000000ffff107224 */ /* 0x000fc600078e0015 */
[----:B------:R-:W-:Y:S02]  /*5990*/  SEL R12, R9, R6, !P4 ;  /* 0x00000006090c7207 */ /* 0x000fe40006000000 */
[----:B------:R-:W-:-:S07]  /*59a0*/  SEL R6, R6, R9, !P4 ;  /* 0x0000000906067207 */ /* 0x000fce0006000000 */
.L_x_108:
[----:B------:R-:W-:-:S08]  /*59b0*/  NOP ;  /* 0x0000000000007918 */ /* 0x000fd00000000000 */
[----:B------:R-:W0:-:S00]  /*59c0*/  USETMAXREG.DEALLOC.CTAPOOL 0x28 ;  /* 0x00000028000079c8 */ /* 0x000e0000080e0500 */
[----:B0-----:R-:W-:-:S13]  /*59d0*/  ISETP.NE.AND P0, PT, R7, RZ, PT ;  /* 0x000000ff0700720c */ /* 0x001fda0003f05270 */
[----:B------:R-:W-:Y:S05]  /*59e0*/  @P0 EXIT ;  /* 0x000000000000094d */ /* 0x000fea0003800000 */
[----:B------:R-:W-:Y:S01]  /*59f0*/  LOP3.LUT P0, RZ, R3, 0xff, RZ, 0xc0, !PT ;  /* 0x000000ff03ff7812 */ /* 0x000fe2000780c0ff */
[----:B------:R-:W-:Y:S02]  /*5a00*/  IMAD.MOV.U32 R11, RZ, RZ, 0x1 ;  /* 0x00000001ff0b7424 */ /* 0x000fe400078e00ff */
[----:B------:R-:W-:-:S10]  /*5a10*/  IMAD.MOV.U32 R15, RZ, RZ, RZ ;  /* 0x000000ffff0f7224 */ /* 0x000fd400078e00ff */
[----:B------:R-:W-:Y:S05]  /*5a20*/  @!P0 BRA `(.L_x_111) ;  /* 0x0000000c00748947 */ /* 0x000fea0003800000 */
[----:B------:R-:W0:Y:S01]  /*5a30*/  LDC R3, c[0x0][0x28c] ;  /* 0x0000a300ff037b82 */ /* 0x000e220000000800 */
[----:B------:R-:W-:Y:S01]  /*5a40*/  ULDC UR5, c[0x0][0x658] ;  /* 0x0001960000057ab9 */ /* 0x000fe20000000800 */
[----:B------:R-:W-:Y:S01]  /*5a50*/  UMOV UR11, 0xffffffff ;  /* 0xffffffff000b7882 */ /* 0x000fe20000000000 */
[----:B------:R-:W-:Y:S01]  /*5a60*/  UMOV UR16, 0x1 ;  /* 0x0000000100107882 */ /* 0x000fe20000000000 */
[----:B------:R-:W-:Y:S01]  /*5a70*/  USHF.L.U32 UR11, UR11, UR5, URZ ;  /* 0x000000050b0b7299 */ /* 0x000fe2000800063f */
[----:B------:R-:W-:Y:S01]  /*5a80*/  BSSY B0, `(.L_x_111) ;  /* 0x00000d7000007945 */ /* 0x000fe20003800000 */
[----:B------:R-:W-:Y:S01]  /*5a90*/  ULDC UR9, c[0x0][0xc] ;  /* 0x0000030000097ab9 */ /* 0x000fe20000000800 */
[----:B------:R-:W-:Y:S01]  /*5aa0*/  ULDC UR12, c[0x0][0x10] ;  /* 0x00000400000c7ab9 */ /* 0x000fe20000000800 */
[----:B------:R-:W1:Y:S01]  /*5ab0*/  S2UR UR8, SR_CgaCtaId ;  /* 0x00000000000879c3 */ /* 0x000e620000008800 */
[----:B------:R-:W-:Y:S01]  /*5ac0*/  ULOP3.LUT UR13, URZ, UR11, URZ, 0x33, !UPT ;  /* 0x0000000b3f0d7292 */ /* 0x000fe2000f8e333f */
[----:B------:R-:W-:Y:S01]  /*5ad0*/  IMAD.MOV.U32 R13, RZ, RZ, 0x1 ;  /* 0x00000001ff0d7424 */ /* 0x000fe200078e00ff */
[----:B------:R-:W-:Y:S01]  /*5ae0*/  LOP3.LUT R14, R2, 0x2, RZ, 0xfc, !PT ;  /* 0x00000002020e7812 */ /* 0x000fe200078efcff */
[----:B------:R-:W-:Y:S01]  /*5af0*/  IMAD.MOV.U32 R11, RZ, RZ, 0x1 ;  /* 0x00000001ff0b7424 */ /* 0x000fe200078e00ff */
[----:B------:R-:W-:Y:S01]  /*5b00*/  ULDC UR4, c[0x0][0x600] ;  /* 0x0001800000047ab9 */ /* 0x000fe20000000800 */
[----:B------:R-:W-:Y:S01]  /*5b10*/  IMAD.MOV.U32 R15, RZ, RZ, RZ ;  /* 0x000000ffff0f7224 */ /* 0x000fe200078e00ff */
[----:B------:R-:W-:Y:S01]  /*5b20*/  UMOV UR15, 0x5 ;  /* 0x00000005000f7882 */ /* 0x000fe20000000000 */
[----:B------:R-:W-:-:S02]  /*5b30*/  UIADD3 UR4, UR4, -0x1, URZ ;  /* 0xffffffff04047890 */ /* 0x000fc4000fffe03f */
[----:B------:R-:W-:Y:S01]  /*5b40*/  USHF.L.U32 UR5, UR16, UR5, URZ ;  /* 0x0000000510057299 */ /* 0x000fe2000800063f */
[----:B------:R-:W-:Y:S01]  /*5b50*/  ULDC.64 UR28, c[0x0][0x198] ;  /* 0x00006600001c7ab9 */ /* 0x000fe20000000a00 */
[----:B0-----:R-:W-:-:S05]  /*5b60*/  VIADD R3, R3, 0x1f ;  /* 0x0000001f03037836 */ /* 0x001fca0000000000 */
[----:B------:R-:W-:Y:S01]  /*5b70*/  SHF.R.S32.HI R8, RZ, 0x1f, R3 ;  /* 0x0000001fff087819 */ /* 0x000fe20000011403 */
[----:B-1----:R-:W-:-:S03]  /*5b80*/  ULOP3.LUT UR10, UR8, 0x1, URZ, 0xc0, !UPT ;  /* 0x00000001080a7892 */ /* 0x002fc6000f8ec03f */
[----:B------:R-:W-:Y:S01]  /*5b90*/  LEA.HI R8, R8, R3, RZ, 0x5 ;  /* 0x0000000308087211 */ /* 0x000fe200078f28ff */
[----:B------:R-:W-:Y:S02]  /*5ba0*/  USHF.R.U32.HI UR27, URZ, 0x1, UR8 ;  /* 0x000000013f1b7899 */ /* 0x000fe40008011608 */
[----:B------:R-:W-:Y:S01]  /*5bb0*/  USHF.L.U32 UR6, UR8, 0x5, URZ ;  /* 0x0000000508067899 */ /* 0x000fe2000800063f */
[----:B------:R-:W-:Y:S01]  /*5bc0*/  SHF.R.S32.HI R10, RZ, 0x5, R8 ;  /* 0x00000005ff0a7819 */ /* 0x000fe20000011408 */
[----:B------:R-:W-:Y:S02]  /*5bd0*/  USHF.L.U32 UR7, UR8, 0xa, URZ ;  /* 0x0000000a08077899 */ /* 0x000fe4000800063f */
[----:B------:R-:W-:Y:S02]  /*5be0*/  ULOP3.LUT UR8, UR8, 0xfffffffe, URZ, 0xc0, !UPT ;  /* 0xfffffffe08087892 */ /* 0x000fe4000f8ec03f */
[----:B------:R-:W-:Y:S01]  /*5bf0*/  UISETP.GT.U32.AND UP0, UPT, UR10, 0xffff, UPT ;  /* 0x0000ffff0a00788c */ /* 0x000fe2000bf04070 */
[----:B------:R-:W-:Y:S01]  /*5c00*/  VIADD R3, R10, 0x1 ;  /* 0x000000010a037836 */ /* 0x000fe20000000000 */
[----:B------:R-:W-:-:S02]  /*5c10*/  USHF.L.U32 UR14, UR16, UR8, URZ ;  /* 0x00000008100e7299 */ /* 0x000fc4000800063f */
[----:B------:R-:W-:Y:S02]  /*5c20*/  ULOP3.LUT UR11, UR8, 0x1, URZ, 0xfc, !UPT ;  /* 0x00000001080b7892 */ /* 0x000fe4000f8efc3f */
[----:B------:R-:W-:Y:S02]  /*5c30*/  UIMAD.WIDE.U32 UR8, UR9, UR12, URZ ;  /* 0x0000000c090872a5 */ /* 0x000fe4000f8e003f */
[----:B------:R-:W-:Y:S01]  /*5c40*/  USEL UR10, UR10, 0xffff, !UP0 ;  /* 0x0000ffff0a0a7887 */ /* 0x000fe2000c000000 */
[----:B------:R-:W-:Y:S01]  /*5c50*/  ULDC UR12, c[0x0][0x14] ;  /* 0x00000500000c7ab9 */ /* 0x000fe20000000800 */
[----:B------:R-:W-:Y:S02]  /*5c60*/  USHF.L.U32 UR11, UR16, UR11, URZ ;  /* 0x0000000b100b7299 */ /* 0x000fe4000800063f */
[----:B------:R-:W-:Y:S02]  /*5c70*/  UIMAD.WIDE.U32 UR24, UR8, UR12, URZ ;  /* 0x0000000c081872a5 */ /* 0x000fe4000f8e003f */
[----:B------:R-:W-:-:S02]  /*5c80*/  UIMAD UR21, UR9, UR12, URZ ;  /* 0x0000000c091572a4 */ /* 0x000fc4000f8e023f */
[----:B------:R-:W-:Y:S02]  /*5c90*/  ULOP3.LUT UR10, UR10, 0xffff, URZ, 0xc0, !UPT ;  /* 0x0000ffff0a0a7892 */ /* 0x000fe4000f8ec03f */
[----:B------:R-:W-:Y:S02]  /*5ca0*/  ULOP3.LUT UR6, UR6, 0x20, URZ, 0xc0, !UPT ;  /* 0x0000002006067892 */ /* 0x000fe4000f8ec03f */
[----:B------:R-:W-:Y:S02]  /*5cb0*/  ULOP3.LUT UR7, UR7, 0x400, URZ, 0xc0, !UPT ;  /* 0x0000040007077892 */ /* 0x000fe4000f8ec03f */
[----:B------:R-:W-:Y:S02]  /*5cc0*/  ULOP3.LUT UR14, UR14, UR11, URZ, 0xfc, !UPT ;  /* 0x0000000b0e0e7292 */ /* 0x000fe4000f8efc3f */
[----:B------:R-:W-:Y:S02]  /*5cd0*/  UIADD3 UR21, UR25, UR21, URZ ;  /* 0x0000001519157290 */ /* 0x000fe4000fffe03f */
[----:B------:R-:W-:-:S12]  /*5ce0*/  USHF.L.U32 UR15, UR15, UR10, URZ ;  /* 0x0000000a0f0f7299 */ /* 0x000fd8000800063f */
.L_x_122:
[----:B------:R-:W-:-:S03]  /*5cf0*/  UMOV UR8, 0xffffffff ;  /* 0xffffffff00087882 */ /* 0x000fc60000000000 */
[----:B------:R-:W-:Y:S05]  /*5d00*/  BRA.DIV UR8, `(.L_x_112) ;  /* 0x0000000e08d07947 */ /* 0x000fea000b800000 */
[----:B------:R-:W-:-:S13]  /*5d10*/  ELECT P0, URZ, PT ;  /* 0x00000000003f782f */ /* 0x000fda0003800000 */
.L_x_134:
[----:B------:R-:W0:Y:S01]  /*5d20*/  LDC R7, c[0x0][0x28c] ;  /* 0x0000a300ff077b82 */ /* 0x000e220000000800 */
[----:B------:R-:W-:Y:S01]  /*5d30*/  BSSY B1, `(.L_x_113) ;  /* 0x000003b000017945 */ /* 0x000fe20003800000 */
[----:B0-----:R-:W-:-:S13]  /*5d40*/  ISETP.LT.OR P0, PT, R7, 0x1, !P0 ;  /* 0x000000010700780c */ /* 0x001fda0004701670 */
[----:B------:R-:W-:Y:S05]  /*5d50*/  @P0 BRA `(.L_x_114) ;  /* 0x0000000000e00947 */ /* 0x000fea0003800000 */
[----:B------:R-:W-:Y:S01]  /*5d60*/  LEA R9, R6, UR27, 0x1 ;  /* 0x0000001b06097c11 */ /* 0x000fe2000f8e08ff */
[----:B------:R-:W-:Y:S01]  /*5d70*/  IMAD.MOV.U32 R21, RZ, RZ, RZ ;  /* 0x000000ffff157224 */ /* 0x000fe200078e00ff */
[----:B------:R-:W-:Y:S01]  /*5d80*/  LEA R17, R12, UR6, 0x6 ;  /* 0x000000060c117c11 */ /* 0x000fe2000f8e30ff */
[----:B------:R-:W-:Y:S02]  /*5d90*/  IMAD.MOV.U32 R6, RZ, RZ, R3 ;  /* 0x000000ffff067224 */ /* 0x000fe400078e0003 */
[----:B------:R-:W-:Y:S02]  /*5da0*/  IMAD.MOV.U32 R7, RZ, RZ, R11 ;  /* 0x000000ffff077224 */ /* 0x000fe400078e000b */
[----:B------:R-:W-:Y:S02]  /*5db0*/  IMAD.MOV.U32 R8, RZ, RZ, R15 ;  /* 0x000000ffff087224 */ /* 0x000fe400078e000f */
[----:B------:R-:W-:-:S07]  /*5dc0*/  IMAD.SHL.U32 R18, R9, 0x40, RZ ;  /* 0x0000004009127824 */ /* 0x000fce00078e00ff */
.L_x_117:
[----:B------:R-:W0:Y:S01]  /*5dd0*/  S2R R12, SR_CgaCtaId ;  /* 0x00000000000c7919 */ /* 0x000e220000008800 */
[----:B------:R-:W-:Y:S02]  /*5de0*/  MOV R9, 0x400 ;  /* 0x0000040000097802 */ /* 0x000fe40000000f00 */
[----:B------:R-:W-:Y:S02]  /*5df0*/  LOP3.LUT P1, RZ, R0, 0x7f, RZ, 0xc0, !PT ;  /* 0x0000007f00ff7812 */ /* 0x000fe4000782c0ff */
[----:B0-----:R-:W-:Y:S02]  /*5e00*/  LEA R19, R12, R9, 0x18 ;  /* 0x000000090c137211 */ /* 0x001fe400078ec0ff */
[----:B------:R-:W-:-:S09]  /*5e10*/  SHF.L.U32 R9, R7, 0x1f, RZ ;  /* 0x0000001f07097819 */ /* 0x000fd200000006ff */
[----:B------:R-:W0:Y:S01]  /*5e20*/  @!P1 LDC R12, c[0x0][0x500] ;  /* 0x00014000ff0c9b82 */ /* 0x000e220000000800 */
[----:B------:R-:W-:-:S04]  /*5e30*/  IMAD R20, R8, 0x8, R19 ;  /* 0x0000000808147824 */ /* 0x000fc800078e0213 */
[----:B------:R-:W1:Y:S02]  /*5e40*/  SYNCS.PHASECHK.TRANS64.TRYWAIT P0, [R20+URZ+0x28], R9 ;  /* 0x00002809140075a7 */ /* 0x000e64000800017f */
[----:B-1----:R-:W-:Y:S05]  /*5e50*/  @!P0 BRA `(.L_x_115) ;  /* 0x0000000c009c8947 */ /* 0x002fea0003800000 */
.L_x_135:
[----:B-1----:R-:W-:Y:S01]  /*5e60*/  PRMT R9, R14, 0x9910, RZ ;  /* 0x000099100e097816 */ /* 0x002fe200000000ff */
[----:B0-----:R0:W-:Y:S03]  /*5e70*/  @!P1 SYNCS.ARRIVE.TRANS64 RZ, [R20+URZ], R12 ;  /* 0x0000000c14ff99a7 */ /* 0x0011e6000800003f */
[----:B------:R-:W-:-:S13]  /*5e80*/  ISETP.NE.AND P0, PT, R9, 0x2, PT ;  /* 0x000000020900780c */ /* 0x000fda0003f05270 */
[----:B0-----:R-:W-:Y:S05]  /*5e90*/  @P0 BRA `(.L_x_116) ;  /* 0x0000000000040947 */ /* 0x001fea0003800000 */
[----:B------:R-:W-:Y:S01]  /*5ea0*/  BPT.TRAP 0x1 ;  /* 0x000000040000795c */ /* 0x000fe20000300000 */
.L_x_116:
[----:B------:R-:W-:Y:S01]  /*5eb0*/  LEA R9, R8, UR27, 0x1 ;  /* 0x0000001b08097c11 */ /* 0x000fe2000f8e08ff */
[----:B------:R-:W-:Y:S01]  /*5ec0*/  VIADD R6, R6, 0xffffffff ;  /* 0xffffffff06067836 */ /* 0x000fe20000000000 */
[----:B------:R-:W-:Y:S01]  /*5ed0*/  R2UR UR11, R8 ;  /* 0x00000000080b72ca */ /* 0x000fe200000e0000 */
[----:B------:R-:W-:Y:S01]  /*5ee0*/  UIADD3 UR16, UP0, UR28, 0xf0, URZ ;  /* 0x000000f01c107890 */ /* 0x000fe2000ff1e03f */
[----:B------:R-:W-:Y:S01]  /*5ef0*/  R2UR UR22, R19 ;  /* 0x00000000131672ca */ /* 0x000fe200000e0000 */
[----:B------:R-:W-:Y:S01]  /*5f00*/  IMAD.U32 R9, R9, 0x800, R19 ;  /* 0x0000080009097824 */ /* 0x000fe200078e0013 */
[----:B------:R-:W-:Y:S01]  /*5f10*/  R2UR UR23, R18 ;  /* 0x00000000121772ca */ /* 0x000fe200000e0000 */
[----:B------:R-:W-:Y:S01]  /*5f20*/  UIADD3 UR32, UP1, UR28, 0x1f0, URZ ;  /* 0x000001f01c207890 */ /* 0x000fe2000ff3e03f */
[----:B------:R-:W-:Y:S01]  /*5f30*/  R2UR UR9, R20 ;  /* 0x00000000140972ca */ /* 0x000fe200000e0000 */
[----:B------:R-:W-:Y:S01]  /*5f40*/  UIADD3.X UR17, URZ, UR29, URZ, UP0, !UPT ;  /* 0x0000001d3f117290 */ /* 0x000fe200087fe43f */
[----:B------:R-:W-:Y:S01]  /*5f50*/  R2UR UR8, R9 ;  /* 0x00000000090872ca */ /* 0x000fe200000e0000 */
[----:B------:R-:W-:Y:S01]  /*5f60*/  UPRMT UR20, URZ, 0x5410, UR15 ;  /* 0x000054103f147896 */ /* 0x000fe2000800000f */
[----:B------:R-:W-:Y:S01]  /*5f70*/  R2UR UR10, R21 ;  /* 0x00000000150a72ca */ /* 0x000fe200000e0000 */
[----:B------:R-:W-:Y:S01]  /*5f80*/  VIADD R8, R8, 0x1 ;  /* 0x0000000108087836 */ /* 0x000fe20000000000 */
[----:B------:R-:W-:Y:S01]  /*5f90*/  R2UR UR12, R16 ;  /* 0x00000000100c72ca */ /* 0x000fe200000e0000 */
[----:B------:R-:W-:Y:S01]  /*5fa0*/  ULEA UR11, UR11, UR7, 0xb ;  /* 0x000000070b0b7291 */ /* 0x000fe2000f8e583f */
[----:B------:R-:W-:Y:S01]  /*5fb0*/  R2UR UR26, R17 ;  /* 0x00000000111a72ca */ /* 0x000fe200000e0000 */
[----:B------:R-:W-:Y:S01]  /*5fc0*/  UPRMT UR30, URZ, 0x5410, UR14 ;  /* 0x000054103f1e7896 */ /* 0x000fe2000800000e */
[----:B------:R-:W-:Y:S01]  /*5fd0*/  ISETP.GT.AND P1, PT, R6, 0x1, PT ;  /* 0x000000010600780c */ /* 0x000fe20003f24270 */
[----:B------:R-:W-:Y:S01]  /*5fe0*/  UIADD3 UR22, UR22, 0x5100, UR11 ;  /* 0x0000510016167890 */ /* 0x000fe2000fffe00b */
[----:B------:R-:W-:Y:S01]  /*5ff0*/  ISETP.NE.AND P0, PT, R8, 0x5, PT ;  /* 0x000000050800780c */ /* 0x000fe20003f05270 */
[----:B------:R-:W-:Y:S01]  /*6000*/  UIADD3.X UR33, URZ, UR29, URZ, UP1, !UPT ;  /* 0x0000001d3f217290 */ /* 0x000fe20008ffe43f */
[----:B------:R-:W-:Y:S01]  /*6010*/  VIADD R21, R21, 0x20 ;  /* 0x0000002015157836 */ /* 0x000fe20000000000 */
[----:B------:R-:W-:Y:S01]  /*6020*/  UIADD3 UR8, UR8, 0x100, URZ ;  /* 0x0000010008087890 */ /* 0x000fe2000fffe03f */
[----:B------:R-:W-:Y:S01]  /*6030*/  SEL R12, RZ, 0x1, P0 ;  /* 0x00000001ff0c7807 */ /* 0x000fe20000000000 */
[----:B------:R-:W-:Y:S01]  /*6040*/  UMOV UR18, 0x0 ;  /* 0x0000000000127882 */ /* 0x000fe20000000000 */
[----:B------:R-:W-:Y:S01]  /*6050*/  UMOV UR19, 0x10000000 ;  /* 0x1000000000137882 */ /* 0x000fe20000000000 */
[----:B------:R-:W-:Y:S01]  /*6060*/  UMOV UR11, UR23 ;  /* 0x00000017000b7c82 */ /* 0x000fe20008000000 */
[----:B------:R-:W-:-:S02]  /*6070*/  LOP3.LUT R7, R7, R12, RZ, 0x3c, !PT ;  /* 0x0000000c07077212 */ /* 0x000fc400078e3cff */
[----:B------:R-:W-:Y:S02]  /*6080*/  SEL R8, R8, RZ, P0 ;  /* 0x000000ff08087207 */ /* 0x000fe40000000000 */
[----:B------:R0:W-:Y:S02]  /*6090*/  UTMALDG.3D.MULTICAST [UR8], [UR16], UR20, desc[UR18] ;  /* 0x00001208100073b4 */ /* 0x0001e40008011814 */
[----:B0-----:R-:W-:Y:S01]  /*60a0*/  UMOV UR8, UR22 ;  /* 0x0000001600087c82 */ /* 0x001fe20008000000 */
[----:B------:R-:W-:Y:S02]  /*60b0*/  UMOV UR11, UR26 ;  /* 0x0000001a000b7c82 */ /* 0x000fe40008000000 */
[----:B------:R0:W-:Y:S02]  /*60c0*/  UTMALDG.3D.MULTICAST [UR8], [UR32], UR30, desc[UR18] ;  /* 0x00001208200073b4 */ /* 0x0001e4000801181e */
[----:B0-----:R-:W-:Y:S05]  /*60d0*/  @P1 BRA `(.L_x_117) ;  /* 0xfffffffc003c1947 */ /* 0x001fea000383ffff */
.L_x_114:
[----:B------:R-:W-:Y:S05]  /*60e0*/  BSYNC B1 ;  /* 0x0000000000017941 */ /* 0x000fea0003800000 */
.L_x_113:
[----:B------:R-:W-:Y:S01]  /*60f0*/  LOP3.LUT P1, RZ, R13, 0xff, RZ, 0xc0, !PT ;  /* 0x000000ff0dff7812 */ /* 0x000fe2000782c0ff */
[C---:B------:R-:W-:Y:S01]  /*6100*/  IMAD.IADD R15, R10.reuse, 0x1, R15 ;  /* 0x000000010a0f7824 */ /* 0x040fe200078e020f */
[----:B------:R-:W-:Y:S01]  /*6110*/  ULDC.64 UR8, c[0x0][0x650] ;  /* 0x0001940000087ab9 */ /* 0x000fe20000000a00 */
[C---:B------:R-:W-:Y:S01]  /*6120*/  ISETP.GE.U32.AND P2, PT, R10.reuse, 0x5, PT ;  /* 0x000000050a00780c */ /* 0x040fe20003f46070 */
[----:B------:R-:W-:Y:S01]  /*6130*/  BSSY B1, `(.L_x_118) ;  /* 0x0000069000017945 */ /* 0x000fe20003800000 */
[----:B------:R-:W-:Y:S01]  /*6140*/  IMAD.MOV.U32 R12, RZ, RZ, -0x1 ;  /* 0xffffffffff0c7424 */ /* 0x000fe200078e00ff */
[----:B------:R-:W-:Y:S01]  /*6150*/  ISETP.GT.U32.AND P0, PT, R15, 0x4, PT ;  /* 0x000000040f00780c */ /* 0x000fe20003f04070 */
[----:B------:R-:W-:Y:S01]  /*6160*/  IMAD.MOV.U32 R16, RZ, RZ, -0x1 ;  /* 0xffffffffff107424 */ /* 0x000fe200078e00ff */
[----:B------:R-:W-:Y:S02]  /*6170*/  PRMT R13, RZ, 0x7610, R13 ;  /* 0x00007610ff0d7816 */ /* 0x000fe4000000000d */
[----:B------:R-:W-:-:S03]  /*6180*/  ISETP.LT.U32.AND P0, PT, R10, 0x5, P0 ;  /* 0x000000050a00780c */ /* 0x000fc60000701070 */
[----:B------:R-:W0:Y:S01]  /*6190*/  @P1 S2R R7, SR_CgaCtaId ;  /* 0x0000000000071919 */ /* 0x000e220000008800 */
[----:B------:R-:W-:-:S04]  /*61a0*/  @P1 MOV R6, 0x400 ;  /* 0x0000040000061802 */ /* 0x000fc80000000f00 */
[----:B0-----:R-:W-:Y:S01]  /*61b0*/  @P1 LEA R8, R7, R6, 0x18 ;  /* 0x0000000607081211 */ /* 0x001fe200078ec0ff */
[----:B------:R-:W-:Y:S01]  /*61c0*/  IMAD.WIDE.U32 R6, R15, -0x33333333, RZ ;  /* 0xcccccccd0f067825 */ /* 0x000fe200078e00ff */
[----:B------:R-:W-:Y:S02]  /*61d0*/  SEL R6, RZ, 0x1, !P0 ;  /* 0x00000001ff067807 */ /* 0x000fe40004000000 */
[----:B------:R0:W-:Y:S01]  /*61e0*/  @P1 SYNCS.ARRIVE.TRANS64.A1T0 RZ, [R8+URZ+0x68], RZ ;  /* 0x000068ff08ff19a7 */ /* 0x0001e2000810003f */
[----:B------:R-:W-:Y:S02]  /*61f0*/  IADD3 R4, P1, R4, UR24, RZ ;  /* 0x0000001804047c10 */ /* 0x000fe4000ff3e0ff */
[----:B------:R-:W-:Y:S01]  /*6200*/  LOP3.LUT R11, R11, R6, RZ, 0x3c, !PT ;  /* 0x000000060b0b7212 */ /* 0x000fe200078e3cff */
[----:B------:R-:W-:Y:S01]  /*6210*/  IMAD.MOV.U32 R6, RZ, RZ, -0x1 ;  /* 0xffffffffff067424 */ /* 0x000fe200078e00ff */
[----:B------:R-:W-:Y:S02]  /*6220*/  IADD3.X R5, R5, UR21, RZ, P1, !PT ;  /* 0x0000001505057c10 */ /* 0x000fe40008ffe4ff */
[----:B------:R-:W-:-:S02]  /*6230*/  ISETP.GE.U32.AND P0, PT, R4, UR8, PT ;  /* 0x0000000804007c0c */ /* 0x000fc4000bf06070 */
[----:B0-----:R-:W-:Y:S02]  /*6240*/  SHF.R.U32.HI R8, RZ, 0x2, R7 ;  /* 0x00000002ff087819 */ /* 0x001fe40000011607 */
[----:B------:R-:W-:Y:S02]  /*6250*/  ISETP.GE.U32.AND.EX P0, PT, R5, UR9, PT, P0 ;  /* 0x0000000905007c0c */ /* 0x000fe4000bf06100 */
[----:B------:R-:W-:Y:S01]  /*6260*/  @P2 LOP3.LUT R11, R11, 0x1, R8, 0x78, !PT ;  /* 0x000000010b0b2812 */ /* 0x000fe200078e7808 */
[----:B------:R-:W-:Y:S01]  /*6270*/  IMAD R15, R8, -0x5, R15 ;  /* 0xfffffffb080f7824 */ /* 0x000fe200078e020f */
[----:B------:R-:W-:-:S09]  /*6280*/  PRMT R7, RZ, 0x7610, R7 ;  /* 0x00007610ff077816 */ /* 0x000fd20000000007 */
[----:B------:R-:W-:Y:S05]  /*6290*/  @P0 BRA `(.L_x_119) ;  /* 0x0000000400480947 */ /* 0x000fea0003800000 */
[----:B------:R-:W0:Y:S01]  /*62a0*/  S2R R17, SR_CTAID.X ;  /* 0x0000000000117919 */ /* 0x000e220000002500 */
[----:B------:R-:W-:Y:S01]  /*62b0*/  ULDC.64 UR8, c[0x0][0x628] ;  /* 0x00018a0000087ab9 */ /* 0x000fe20000000a00 */
[----:B------:R-:W1:Y:S01]  /*62c0*/  LDC R18, c[0x0][0x144] ;  /* 0x00005100ff127b82 */ /* 0x000e620000000800 */
[----:B------:R-:W-:Y:S01]  /*62d0*/  ISETP.NE.U32.AND P0, PT, RZ, UR8, PT ;  /* 0x00000008ff007c0c */ /* 0x000fe2000bf05070 */
[----:B------:R-:W2:Y:S01]  /*62e0*/  S2R R12, SR_CTAID.Y ;  /* 0x00000000000c7919 */ /* 0x000ea20000002600 */
[----:B------:R-:W-:Y:S01]  /*62f0*/  ULDC UR10, c[0x0][0x150] ;  /* 0x00005400000a7ab9 */ /* 0x000fe20000000800 */
[----:B------:R-:W-:Y:S01]  /*6300*/  ULDC UR11, c[0x0][0x630] ;  /* 0x00018c00000b7ab9 */ /* 0x000fe20000000800 */
[----:B------:R-:W-:Y:S01]  /*6310*/  ISETP.NE.AND.EX P0, PT, RZ, UR9, PT, P0 ;  /* 0x00000009ff007c0c */ /* 0x000fe2000bf05300 */
[----:B------:R-:W-:Y:S01]  /*6320*/  IMAD.MOV.U32 R6, RZ, RZ, R4 ;  /* 0x000000ffff067224 */ /* 0x000fe200078e0004 */
[----:B0-----:R-:W-:-:S05]  /*6330*/  I2FP.F32.U32 R7, R17 ;  /* 0x0000001100077245 */ /* 0x001fca0000201000 */
[----:B------:R-:W-:Y:S01]  /*6340*/  FMUL R20, R7, UR10 ;  /* 0x0000000a07147c20 */ /* 0x000fe20008400000 */
[----:B------:R-:W-:-:S05]  /*6350*/  IMAD.MOV.U32 R7, RZ, RZ, R5 ;  /* 0x000000ffff077224 */ /* 0x000fca00078e0005 */
[----:B--2---:R-:W-:Y:S05]  /*6360*/  @!P0 BRA `(.L_x_120) ;  /* 0x0000000000288947 */ /* 0x004fea0003800000 */
[----:B------:R-:W-:Y:S02]  /*6370*/  ULDC UR10, c[0x0][0x634] ;  /* 0x00018d00000a7ab9 */ /* 0x000fe40000000800 */
[----:B------:R-:W-:-:S05]  /*6380*/  IADD3 R7, P0, R4, UR10, RZ ;  /* 0x0000000a04077c10 */ /* 0x000fca000ff1e0ff */
[----:B------:R-:W-:-:S04]  /*6390*/  IMAD.X R19, RZ, RZ, R5, P0 ;  /* 0x000000ffff137224 */ /* 0x000fc800000e0605 */
[----:B------:R-:W-:-:S04]  /*63a0*/  IMAD.WIDE.U32 R8, R19, UR8, RZ ;  /* 0x0000000813087c25 */ /* 0x000fc8000f8e00ff */
[----:B------:R-:W-:-:S04]  /*63b0*/  IMAD.WIDE.U32 R8, P0, R7, UR9, R8 ;  /* 0x0000000907087c25 */ /* 0x000fc8000f800008 */
[----:B------:R-:W-:-:S04]  /*63c0*/  IMAD.WIDE.U32 R6, R7, UR8, RZ ;  /* 0x0000000807067c25 */ /* 0x000fc8000f8e00ff */
[----:B------:R-:W-:Y:S01]  /*63d0*/  IMAD.MOV.U32 R6, RZ, RZ, R9 ;  /* 0x000000ffff067224 */ /* 0x000fe200078e0009 */
[----:B------:R-:W-:Y:S01]  /*63e0*/  IADD3 RZ, P1, R7, R8, RZ ;  /* 0x0000000807ff7210 */ /* 0x000fe20007f3e0ff */
[----:B------:R-:W-:-:S04]  /*63f0*/  IMAD.X R7, RZ, RZ, RZ, P0 ;  /* 0x000000ffff077224 */ /* 0x000fc800000e06ff */
[----:B------:R-:W-:-:S08]  /*6400*/  IMAD.WIDE.U32.X R6, R19, UR9, R6, P1 ;  /* 0x0000000913067c25 */ /* 0x000fd000088e0406 */
.L_x_120:
[--C-:B------:R-:W-:Y:S01]  /*6410*/  SHF.R.U64 R16, R6, UR11, R7.reuse ;  /* 0x0000000b06107c19 */ /* 0x100fe20008001207 */
[----:B------:R-:W0:Y:S01]  /*6420*/  F2I.U32.TRUNC.NTZ R20, R20 ;  /* 0x0000001400147305 */ /* 0x000e22000020f000 */
[----:B------:R-:W-:Y:S01]  /*6430*/  SHF.R.U32.HI R6, RZ, UR11, R7 ;  /* 0x0000000bff067c19 */ /* 0x000fe20008011607 */
[----:B------:R-:W-:Y:S01]  /*6440*/  ULDC.64 UR8, c[0x0][0x620] ;  /* 0x0001880000087ab9 */ /* 0x000fe20000000a00 */
[----:B------:R-:W-:Y:S01]  /*6450*/  IADD3 R9, P0, RZ, -R16, RZ ;  /* 0x80000010ff097210 */ /* 0x000fe20007f1e0ff */
[----:B------:R-:W-:Y:S01]  /*6460*/  ULDC.64 UR10, c[0x0][0x640] ;  /* 0x00019000000a7ab9 */ /* 0x000fe20000000a00 */
[----:B------:R-:W2:Y:S03]  /*6470*/  LDC R21, c[0x0][0x148] ;  /* 0x00005200ff157b82 */ /* 0x000ea60000000800 */
[----:B------:R-:W-:Y:S01]  /*6480*/  IMAD.X R6, RZ, RZ, ~R6, P0 ;  /* 0x000000ffff067224 */ /* 0x000fe200000e0e06 */
[----:B------:R-:W-:-:S03]  /*6490*/  ISETP.NE.U32.AND P0, PT, RZ, UR10, PT ;  /* 0x0000000aff007c0c */ /* 0x000fc6000bf05070 */
[----:B------:R-:W-:Y:S01]  /*64a0*/  IMAD R8, R6, UR8, RZ ;  /* 0x0000000806087c24 */ /* 0x000fe2000f8e02ff */
[----:B------:R-:W-:Y:S01]  /*64b0*/  ISETP.NE.AND.EX P0, PT, RZ, UR11, PT, P0 ;  /* 0x0000000bff007c0c */ /* 0x000fe2000bf05300 */
[----:B------:R-:W-:Y:S01]  /*64c0*/  IMAD.WIDE.U32 R6, R9, UR8, R4 ;  /* 0x0000000809067c25 */ /* 0x000fe2000f8e0004 */
[----:B------:R-:W-:-:S03]  /*64d0*/  ULDC UR8, c[0x0][0x618] ;  /* 0x0001860000087ab9 */ /* 0x000fc60000000800 */
[----:B------:R-:W-:Y:S01]  /*64e0*/  IMAD R9, R9, UR9, R8 ;  /* 0x0000000909097c24 */ /* 0x000fe2000f8e0208 */
[----:B------:R-:W-:Y:S01]  /*64f0*/  ULDC UR9, c[0x0][0x154] ;  /* 0x0000550000097ab9 */ /* 0x000fe20000000800 */
[----:B0-----:R-:W-:Y:S02]  /*6500*/  IMAD.MOV R8, RZ, RZ, -R20 ;  /* 0x000000ffff087224 */ /* 0x001fe400078e0a14 */
[----:B------:R-:W-:Y:S02]  /*6510*/  IMAD.IADD R7, R7, 0x1, R9 ;  /* 0x0000000107077824 */ /* 0x000fe400078e0209 */
[----:B-1----:R-:W-:Y:S01]  /*6520*/  IMAD R17, R18, R8, R17 ;  /* 0x0000000812117224 */ /* 0x002fe200078e0211 */
[----:B------:R-:W-:Y:S02]  /*6530*/  I2FP.F32.U32 R8, R12 ;  /* 0x0000000c00087245 */ /* 0x000fe40000201000 */
[--C-:B------:R-:W-:Y:S02]  /*6540*/  SHF.R.U64 R18, R6, UR8, R7.reuse ;  /* 0x0000000806127c19 */ /* 0x100fe40008001207 */
[----:B------:R-:W-:Y:S01]  /*6550*/  SHF.R.U32.HI R7, RZ, UR8, R7 ;  /* 0x00000008ff077c19 */ /* 0x000fe20008011607 */
[----:B------:R-:W-:Y:S01]  /*6560*/  FMUL R8, R8, UR9 ;  /* 0x0000000908087c20 */ /* 0x000fe20008400000 */
[----:B------:R-:W-:-:S02]  /*6570*/  ULDC UR8, c[0x0][0x608] ;  /* 0x0001820000087ab9 */ /* 0x000fc40000000800 */
[--C-:B------:R-:W-:Y:S01]  /*6580*/  SHF.R.U64 R20, R18, UR8, R7.reuse ;  /* 0x0000000812147c19 */ /* 0x100fe20008001207 */
[----:B------:R0:W1:Y:S01]  /*6590*/  F2I.U32.TRUNC.NTZ R22, R8 ;  /* 0x0000000800167305 */ /* 0x000062000020f000 */
[----:B------:R-:W-:Y:S01]  /*65a0*/  SHF.R.U32.HI R7, RZ, UR8, R7 ;  /* 0x00000008ff077c19 */ /* 0x000fe20008011607 */
[----:B------:R-:W-:-:S03]  /*65b0*/  ULDC UR8, c[0x0][0x658] ;  /* 0x0001960000087ab9 */ /* 0x000fc60000000800 */
[--C-:B------:R-:W-:Y:S02]  /*65c0*/  SHF.R.U64 R19, R20, UR8, R7.reuse ;  /* 0x0000000814137c19 */ /* 0x100fe40008001207 */
[----:B------:R-:W-:-:S03]  /*65d0*/  SHF.R.U32.HI R23, RZ, UR8, R7 ;  /* 0x00000008ff177c19 */ /* 0x000fc60008011607 */
[----:B------:R-:W-:Y:S02]  /*65e0*/  IMAD.MOV.U32 R6, RZ, RZ, R19 ;  /* 0x000000ffff067224 */ /* 0x000fe400078e0013 */
[----:B------:R-:W-:Y:S01]  /*65f0*/  IMAD.MOV.U32 R7, RZ, RZ, R23 ;  /* 0x000000ffff077224 */ /* 0x000fe200078e0017 */
[----:B0-----:R-:W-:Y:S06]  /*6600*/  @!P0 BRA `(.L_x_121) ;  /* 0x0000000000288947 */ /* 0x001fec0003800000 */
        /* <DEDUP_REMOVED lines=10> */
.L_x_121:
[----:B------:R-:W-:Y:S01]  /*66b0*/  ULDC UR8, c[0x0][0x648] ;  /* 0x0001920000087ab9 */ /* 0x000fe20000000800 */
[----:B-1----:R-:W-:Y:S01]  /*66c0*/  IMAD.MOV R22, RZ, RZ, -R22 ;  /* 0x000000ffff167224 */ /* 0x002fe200078e0a16 */
[----:B------:R-:W-:Y:S01]  /*66d0*/  SHF.R.U64 R7, R6, UR8, R7 ;  /* 0x0000000806077c19 */ /* 0x000fe20008001207 */
[----:B------:R-:W-:Y:S01]  /*66e0*/  ULDC UR8, c[0x0][0x638] ;  /* 0x00018e0000087ab9 */ /* 0x000fe20000000800 */
[----:B------:R-:W-:Y:S01]  /*66f0*/  LOP3.LUT R6, R20, UR13, RZ, 0xc0, !PT ;  /* 0x0000000d14067c12 */ /* 0x000fe2000f8ec0ff */
[----:B--2---:R-:W-:Y:S01]  /*6700*/  @P4 IMAD R17, R21, R22, R12 ;  /* 0x0000001615114224 */ /* 0x004fe200078e020c */
[----:B------:R-:W-:Y:S01]  /*6710*/  LOP3.LUT R18, R18, UR4, RZ, 0xc0, !PT ;  /* 0x0000000412127c12 */ /* 0x000fe2000f8ec0ff */
[----:B------:R-:W-:Y:S01]  /*6720*/  IMAD.MOV R8, RZ, RZ, -R7 ;  /* 0x000000ffff087224 */ /* 0x000fe200078e0a07 */
[----:B------:R-:W-:Y:S01]  /*6730*/  ULDC UR9, c[0x0][0x610] ;  /* 0x0001840000097ab9 */ /* 0x000fe20000000800 */
[----:B------:R-:W-:Y:S02]  /*6740*/  IMAD R6, R7, UR5, R6 ;  /* 0x0000000507067c24 */ /* 0x000fe4000f8e0206 */
[----:B------:R-:W-:Y:S01]  /*6750*/  IMAD R19, R8, UR8, R19 ;  /* 0x0000000808137c24 */ /* 0x000fe2000f8e0213 */
[----:B------:R-:W-:Y:S01]  /*6760*/  ULDC UR8, c[0x0][0x600] ;  /* 0x0001800000087ab9 */ /* 0x000fe20000000800 */
[----:B------:R-:W-:-:S02]  /*6770*/  IMAD R17, R6, UR9, R17 ;  /* 0x0000000906117c24 */ /* 0x000fc4000f8e0211 */
[----:B------:R-:W-:Y:S02]  /*6780*/  IMAD R6, R19, UR8, R18 ;  /* 0x0000000813067c24 */ /* 0x000fe4000f8e0212 */
[----:B------:R-:W-:-:S03]  /*6790*/  IMAD.MOV.U32 R7, RZ, RZ, 0x1 ;  /* 0x00000001ff077424 */ /* 0x000fc600078e00ff */
[----:B------:R-:W-:Y:S02]  /*67a0*/  SEL R12, R6, R17, !P4 ;  /* 0x00000011060c7207 */ /* 0x000fe40006000000 */
[----:B------:R-:W-:-:S07]  /*67b0*/  SEL R6, R17, R6, !P4 ;  /* 0x0000000611067207 */ /* 0x000fce0006000000 */
.L_x_119:
[----:B------:R-:W-:Y:S05]  /*67c0*/  BSYNC B1 ;  /* 0x0000000000017941 */ /* 0x000fea0003800000 */
.L_x_118:
[----:B------:R-:W-:-:S13]  /*67d0*/  LOP3.LUT P0, RZ, R7, 0xff, RZ, 0xc0, !PT ;  /* 0x000000ff07ff7812 */ /* 0x000fda000780c0ff */
[----:B------:R-:W-:Y:S05]  /*67e0*/  @P0 BRA `(.L_x_122) ;  /* 0xfffffff400400947 */ /* 0x000fea000383ffff */
[----:B------:R-:W-:Y:S05]  /*67f0*/  BSYNC B0 ;  /* 0x0000000000007941 */ /* 0x000fea0003800000 */
.L_x_111:
[----:B------:R-:W-:-:S03]  /*6800*/  UMOV UR8, 0xffffffff ;  /* 0xffffffff00087882 */ /* 0x000fc60000000000 */
[----:B------:R-:W-:Y:S05]  /*6810*/  BRA.DIV UR8, `(.L_x_123) ;  /* 0x0000000608407947 */ /* 0x000fea000b800000 */
[----:B------:R-:W-:-:S13]  /*6820*/  ELECT P0, URZ, PT ;  /* 0x00000000003f782f */ /* 0x000fda0003800000 */
.L_x_138:
[----:B------:R-:W-:Y:S04]  /*6830*/  BSSY B0, `(.L_x_124) ;  /* 0x0000034000007945 */ /* 0x000fe80003800000 */
[----:B------:R-:W-:Y:S05]  /*6840*/  @!P0 BRA `(.L_x_125) ;  /* 0x0000000000c88947 */ /* 0x000fea0003800000 */
[----:B------:R-:W-:-:S04]  /*6850*/  LOP3.LUT R2, R2, 0x2, RZ, 0xfc, !PT ;  /* 0x0000000202027812 */ /* 0x000fc800078efcff */
[----:B------:R-:W-:-:S13]  /*6860*/  ISETP.NE.AND P0, PT, R2, 0x3, PT ;  /* 0x000000030200780c */ /* 0x000fda0003f05270 */
[----:B------:R-:W-:Y:S05]  /*6870*/  @!P0 BRA `(.L_x_126) ;  /* 0x0000000000048947 */ /* 0x000fea0003800000 */
[----:B------:R-:W-:Y:S01]  /*6880*/  BPT.TRAP 0x1 ;  /* 0x000000040000795c */ /* 0x000fe20000300000 */
.L_x_126:
[----:B------:R-:W0:Y:S01]  /*6890*/  S2R R3, SR_CgaCtaId ;  /* 0x0000000000037919 */ /* 0x000e220000008800 */
[----:B------:R-:W-:-:S04]  /*68a0*/  MOV R0, 0x400 ;  /* 0x0000040000007802 */ /* 0x000fc80000000f00 */
[----:B0-----:R-:W-:Y:S02]  /*68b0*/  LEA R0, R3, R0, 0x18 ;  /* 0x0000000003007211 */ /* 0x001fe400078ec0ff */
[----:B------:R-:W-:-:S03]  /*68c0*/  SHF.L.U32 R3, R11, 0x1f, RZ ;  /* 0x0000001f0b037819 */ /* 0x000fc600000006ff */
[----:B------:R-:W-:-:S04]  /*68d0*/  VIADD R0, R0, 0x28 ;  /* 0x0000002800007836 */ /* 0x000fc80000000000 */
[C---:B------:R-:W-:Y:S02]  /*68e0*/  IMAD R6, R15.reuse, 0x8, R0 ;  /* 0x000000080f067824 */ /* 0x040fe400078e0200 */
[----:B------:R-:W-:Y:S02]  /*68f0*/  VIADD R15, R15, 0x1 ;  /* 0x000000010f0f7836 */ /* 0x000fe40000000000 */
[----:B------:R-:W0:Y:S03]  /*6900*/  SYNCS.PHASECHK.TRANS64.TRYWAIT P0, [R6+URZ], R3 ;  /* 0x00000003060075a7 */ /* 0x000e26000800017f */
[----:B------:R-:W-:-:S04]  /*6910*/  ISETP.NE.AND P1, PT, R15, 0x5, PT ;  /* 0x000000050f00780c */ /* 0x000fc80003f25270 */
[----:B------:R-:W-:Y:S02]  /*6920*/  SEL R2, RZ, 0x1, P1 ;  /* 0x00000001ff027807 */ /* 0x000fe40000800000 */
[----:B------:R-:W-:Y:S02]  /*6930*/  SEL R15, R15, RZ, P1 ;  /* 0x000000ff0f0f7207 */ /* 0x000fe40000800000 */
[----:B------:R-:W-:-:S03]  /*6940*/  LOP3.LUT R8, R11, R2, RZ, 0x3c, !PT ;  /* 0x000000020b087212 */ /* 0x000fc600078e3cff */
[----:B------:R-:W-:Y:S01]  /*6950*/  IMAD R7, R15, 0x8, R0 ;  /* 0x000000080f077824 */ /* 0x000fe200078e0200 */
[----:B------:R-:W-:Y:S01]  /*6960*/  SHF.L.U32 R4, R8, 0x1f, RZ ;  /* 0x0000001f08047819 */ /* 0x000fe200000006ff */
[----:B0-----:R-:W-:Y:S06]  /*6970*/  @!P0 BRA `(.L_x_127) ;  /* 0x0000000400088947 */ /* 0x001fec0003800000 */
.L_x_139:
[----:B------:R-:W1:Y:S01]  /*6980*/  SYNCS.PHASECHK.TRANS64.TRYWAIT P0, [R7+URZ], R4 ;  /* 0x00000004070075a7 */ /* 0x000e62000800017f */
[----:B------:R-:W-:-:S05]  /*6990*/  VIADD R2, R15, 0x1 ;  /* 0x000000010f027836 */ /* 0x000fca0000000000 */
[----:B------:R-:W-:-:S04]  /*69a0*/  ISETP.NE.AND P1, PT, R2, 0x5, PT ;  /* 0x000000050200780c */ /* 0x000fc80003f25270 */
[----:B0-----:R-:W-:Y:S02]  /*69b0*/  SEL R3, RZ, 0x1, P1 ;  /* 0x00000001ff037807 */ /* 0x001fe40000800000 */
[----:B------:R-:W-:Y:S02]  /*69c0*/  SEL R9, R2, RZ, P1 ;  /* 0x000000ff02097207 */ /* 0x000fe40000800000 */
[----:B------:R-:W-:-:S03]  /*69d0*/  LOP3.LUT R8, R8, R3, RZ, 0x3c, !PT ;  /* 0x0000000308087212 */ /* 0x000fc600078e3cff */
[----:B------:R-:W-:Y:S01]  /*69e0*/  IMAD R10, R9, 0x8, R0 ;  /* 0x00000008090a7824 */ /* 0x000fe200078e0200 */
[----:B------:R-:W-:Y:S01]  /*69f0*/  SHF.L.U32 R5, R8, 0x1f, RZ ;  /* 0x0000001f08057819 */ /* 0x000fe200000006ff */
[----:B-1----:R-:W-:Y:S06]  /*6a00*/  @!P0 BRA `(.L_x_128) ;  /* 0x0000000000f88947 */ /* 0x002fec0003800000 */
.L_x_140:
[----:B------:R-:W1:Y:S01]  /*6a10*/  SYNCS.PHASECHK.TRANS64.TRYWAIT P0, [R10+URZ], R5 ;  /* 0x000000050a0075a7 */ /* 0x000e62000800017f */
[----:B------:R-:W-:-:S05]  /*6a20*/  VIADD R2, R9, 0x1 ;  /* 0x0000000109027836 */ /* 0x000fca0000000000 */
[----:B------:R-:W-:-:S04]  /*6a30*/  ISETP.NE.AND P1, PT, R2, 0x5, PT ;  /* 0x000000050200780c */ /* 0x000fc80003f25270 */
[----:B------:R-:W-:Y:S02]  /*6a40*/  SEL R3, RZ, 0x1, P1 ;  /* 0x00000001ff037807 */ /* 0x000fe40000800000 */
[----:B0-----:R-:W-:Y:S02]  /*6a50*/  SEL R7, R2, RZ, P1 ;  /* 0x000000ff02077207 */ /* 0x001fe40000800000 */
[----:B------:R-:W-:-:S03]  /*6a60*/  LOP3.LUT R9, R8, R3, RZ, 0x3c, !PT ;  /* 0x0000000308097212 */ /* 0x000fc600078e3cff */
[----:B------:R-:W-:Y:S01]  /*6a70*/  IMAD R11, R7, 0x8, R0 ;  /* 0x00000008070b7824 */ /* 0x000fe200078e0200 */
[----:B------:R-:W-:Y:S01]  /*6a80*/  SHF.L.U32 R6, R9, 0x1f, RZ ;  /* 0x0000001f09067819 */ /* 0x000fe200000006ff */
[----:B-1----:R-:W-:Y:S06]  /*6a90*/  @!P0 BRA `(.L_x_129) ;  /* 0x0000000000e88947 */ /* 0x002fec0003800000 */
.L_x_141:
[----:B------:R-:W1:Y:S01]  /*6aa0*/  SYNCS.PHASECHK.TRANS64.TRYWAIT P0, [R11+URZ], R6 ;  /* 0x000000060b0075a7 */ /* 0x000e62000800017f */
[----:B------:R-:W-:-:S05]  /*6ab0*/  VIADD R2, R7, 0x1 ;  /* 0x0000000107027836 */ /* 0x000fca0000000000 */
[----:B------:R-:W-:-:S04]  /*6ac0*/  ISETP.NE.AND P1, PT, R2, 0x5, PT ;  /* 0x000000050200780c */ /* 0x000fc80003f25270 */
[----:B------:R-:W-:Y:S02]  /*6ad0*/  SEL R4, RZ, 0x1, P1 ;  /* 0x00000001ff047807 */ /* 0x000fe40000800000 */
[----:B------:R-:W-:Y:S02]  /*6ae0*/  SEL R3, R2, RZ, P1 ;  /* 0x000000ff02037207 */ /* 0x000fe40000800000 */
[----:B------:R-:W-:Y:S01]  /*6af0*/  LOP3.LUT R4, R9, R4, RZ, 0x3c, !PT ;  /* 0x0000000409047212 */ /* 0x000fe200078e3cff */
[----:B-1----:R-:W-:Y:S06]  /*6b00*/  @!P0 BRA `(.L_x_130) ;  /* 0x0000000000e08947 */ /* 0x002fec0003800000 */
.L_x_142:
[----:B------:R-:W-:Y:S01]  /*6b10*/  IMAD R3, R3, 0x8, R0 ;  /* 0x0000000803037824 */ /* 0x000fe200078e0200 */
[----:B------:R-:W-:-:S07]  /*6b20*/  SHF.L.U32 R0, R4, 0x1f, RZ ;  /* 0x0000001f04007819 */ /* 0x000fce00000006ff */
.L_x_131:
[----:B--2---:R2:W3:Y:S02]  /*6b30*/  SYNCS.PHASECHK.TRANS64.TRYWAIT P0, [R3+URZ], R0 ;  /* 0x00000000030075a7 */ /* 0x0044e4000800017f */
[----:B---3--:R-:W-:Y:S05]  /*6b40*/  @!P0 NANOSLEEP.SYNCS 0x989680 ;  /* 0x009896800000895d */ /* 0x008fea0003900000 */
[----:B------:R-:W3:Y:S02]  /*6b50*/  @!P0 SYNCS.PHASECHK.TRANS64 P0, [R3+URZ], R0 ;  /* 0x00000000030085a7 */ /* 0x000ee4000800007f */
[----:B---3--:R-:W-:Y:S05]  /*6b60*/  @!P0 BRA `(.L_x_131) ;  /* 0xfffffffc00f08947 */ /* 0x008fea000383ffff */
.L_x_125:
[----:B------:R-:W-:Y:S05]  /*6b70*/  BSYNC B0 ;  /* 0x0000000000007941 */ /* 0x000fea0003800000 */
.L_x_124:
[----:B------:R-:W-:Y:S05]  /*6b80*/  EXIT ;  /* 0x000000000000794d */ /* 0x000fea0003800000 */
.L_x_21:
[----:B-1----:R-:W-:-:S04]  /*6b90*/  IMAD.U32 R9, RZ, RZ, UR6 ;  /* 0x00000006ff097e24 */ /* 0x002fc8000f8e00ff */
[----:B------:R1:W3:Y:S03]  /*6ba0*/  SYNCS.PHASECHK.TRANS64.TRYWAIT P0, [R9+URZ], R8 ;  /* 0x00000008090075a7 */ /* 0x0002e6000800017f */
[----:B---3--:R-:W-:Y:S05]  /*6bb0*/  @!P0 NANOSLEEP.SYNCS 0x989680 ;  /* 0x009896800000895d */ /* 0x008fea0003900000 */
[----:B------:R-:W3:Y:S02]  /*6bc0*/  @!P0 SYNCS.PHASECHK.TRANS64 P0, [R9+URZ], R8 ;  /* 0x00000008090085a7 */ /* 0x000ee4000800007f */
[----:B---3--:R-:W-:Y:S05]  /*6bd0*/  @!P0 BRA `(.L_x_21) ;  /* 0xfffffffc00ec8947 */ /* 0x008fea000383ffff */
[----:B------:R-:W-:Y:S05]  /*6be0*/  BRA `(.L_x_20) ;  /* 0xffffffa8008c7947 */ /* 0x000fea000383ffff */
.L_x_27:
[----:B-1----:R-:W-:-:S04]  /*6bf0*/  IMAD.U32 R11, RZ, RZ, UR12 ;  /* 0x0000000cff0b7e24 */ /* 0x002fc8000f8e00ff */
[----:B------:R1:W3:Y:S03]  /*6c00*/  SYNCS.PHASECHK.TRANS64.TRYWAIT P0, [R11+URZ], R10 ;  /* 0x0000000a0b0075a7 */ /* 0x0002e6000800017f */
[----:B---3--:R-:W-:Y:S05]  /*6c10*/  @!P0 NANOSLEEP.SYNCS 0x989680 ;  /* 0x009896800000895d */ /* 0x008fea0003900000 */
[----:B------:R-:W3:Y:S02]  /*6c20*/  @!P0 SYNCS.PHASECHK.TRANS64 P0, [R11+URZ], R10 ;  /* 0x0000000a0b0085a7 */ /* 0x000ee4000800007f */
[----:B---3--:R-:W-:Y:S05]  /*6c30*/  @!P0 BRA `(.L_x_27) ;  /* 0xfffffffc00ec8947 */ /* 0x008fea000383ffff */
[----:B------:R-:W-:Y:S05]  /*6c40*/  BRA `(.L_x_26) ;  /* 0xffffffb000007947 */ /* 0x000fea000383ffff */
.L_x_112:
[----:B------:R-:W-:Y:S01]  /*6c50*/  BSSY B1, `(.L_x_132) ;  /* 0x0000006000017945 */ /* 0x000fe20003800000 */
[----:B------:R-:W-:-:S07]  /*6c60*/  IMAD.MOV.U32 R7, RZ, RZ, -0x1 ;  /* 0xffffffffff077424 */ /* 0x000fce00078e00ff */
[----:B------:R-:W-:Y:S05]  /*6c70*/  WARPSYNC.COLLECTIVE R7, `(.L_x_133) ;  /* 0x00000000070c7348 */ /* 0x000fea0003c00000 */
[----:B------:R-:W-:Y:S02]  /*6c80*/  ELECT P0, UR62, PT ;  /* 0x00000000003e782f */ /* 0x000fe40003800000 */
[----:B------:R-:W-:Y:S01]  /*6c90*/  MOV R7, UR62 ;  /* 0x0000003e00077c02 */ /* 0x000fe20008000f00 */
[----:B------:R-:W-:Y:S10]  /*6ca0*/  ENDCOLLECTIVE ;  /* 0x000000000000791b */ /* 0x000ff40003800000 */
.L_x_133:
[----:B------:R-:W-:Y:S05]  /*6cb0*/  BSYNC B1 ;  /* 0x0000000000017941 */ /* 0x000fea0003800000 */
.L_x_132:
[----:B------:R-:W-:Y:S05]  /*6cc0*/  BRA `(.L_x_134) ;  /* 0xfffffff000147947 */ /* 0x000fea000383ffff */
.L_x_115:
[----:B-1----:R1:W2:Y:S02]  /*6cd0*/  SYNCS.PHASECHK.TRANS64.TRYWAIT P0, [R20+URZ+0x28], R9 ;  /* 0x00002809140075a7 */ /* 0x0022a4000800017f */
[----:B--2---:R-:W-:Y:S05]  /*6ce0*/  @!P0 NANOSLEEP.SYNCS 0x989680 ;  /* 0x009896800000895d */ /* 0x004fea0003900000 */
[----:B------:R-:W2:Y:S02]  /*6cf0*/  @!P0 SYNCS.PHASECHK.TRANS64 P0, [R20+URZ+0x28], R9 ;  /* 0x00002809140085a7 */ /* 0x000ea4000800007f */
[----:B--2---:R-:W-:Y:S05]  /*6d00*/  @!P0 BRA `(.L_x_115) ;  /* 0xfffffffc00f08947 */ /* 0x004fea000383ffff */
[----:B------:R-:W-:Y:S05]  /*6d10*/  BRA `(.L_x_135) ;  /* 0xfffffff000507947 */ /* 0x000fea000383ffff */
.L_x_123:
[----:B------:R-:W-:Y:S01]  /*6d20*/  BSSY B0, `(.L_x_136) ;  /* 0x0000006000007945 */ /* 0x000fe20003800000 */
[----:B------:R-:W-:-:S07]  /*6d30*/  IMAD.MOV.U32 R7, RZ, RZ, -0x1 ;  /* 0xffffffffff077424 */ /* 0x000fce00078e00ff */
[----:B------:R-:W-:Y:S05]  /*6d40*/  WARPSYNC.COLLECTIVE R7, `(.L_x_137) ;  /* 0x00000000070c7348 */ /* 0x000fea0003c00000 */
[----:B------:R-:W-:Y:S02]  /*6d50*/  ELECT P0, UR62, PT ;  /* 0x00000000003e782f */ /* 0x000fe40003800000 */
[----:B------:R-:W-:Y:S01]  /*6d60*/  MOV R7, UR62 ;  /* 0x0000003e00077c02 */ /* 0x000fe20008000f00 */
[----:B------:R-:W-:Y:S10]  /*6d70*/  ENDCOLLECTIVE ;  /* 0x000000000000791b */ /* 0x000ff40003800000 */
.L_x_137:
[----:B------:R-:W-:Y:S05]  /*6d80*/  BSYNC B0 ;  /* 0x0000000000007941 */ /* 0x000fea0003800000 */
.L_x_136:
[----:B------:R-:W-:Y:S05]  /*6d90*/  BRA `(.L_x_138) ;  /* 0xfffffff800a47947 */ /* 0x000fea000383ffff */
.L_x_127:
[----:B0-----:R0:W1:Y:S02]  /*6da0*/  SYNCS.PHASECHK.TRANS64.TRYWAIT P0, [R6+URZ], R3 ;  /* 0x00000003060075a7 */ /* 0x001064000800017f */
[----:B-1----:R-:W-:Y:S05]  /*6db0*/  @!P0 NANOSLEEP.SYNCS 0x989680 ;  /* 0x009896800000895d */ /* 0x002fea0003900000 */
[----:B------:R-:W1:Y:S02]  /*6dc0*/  @!P0 SYNCS.PHASECHK.TRANS64 P0, [R6+URZ], R3 ;  /* 0x00000003060085a7 */ /* 0x000e64000800007f */
[----:B-1----:R-:W-:Y:S05]  /*6dd0*/  @!P0 BRA `(.L_x_127) ;  /* 0xfffffffc00f08947 */ /* 0x002fea000383ffff */
[----:B------:R-:W-:Y:S05]  /*6de0*/  BRA `(.L_x_139) ;  /* 0xfffffff800e47947 */ /* 0x000fea000383ffff */
.L_x_128:
[----:B0-----:R0:W1:Y:S02]  /*6df0*/  SYNCS.PHASECHK.TRANS64.TRYWAIT P0, [R7+URZ], R4 ;  /* 0x00000004070075a7 */ /* 0x001064000800017f */
[----:B-1----:R-:W-:Y:S05]  /*6e00*/  @!P0 NANOSLEEP.SYNCS 0x989680 ;  /* 0x009896800000895d */ /* 0x002fea0003900000 */
[----:B------:R-:W1:Y:S02]  /*6e10*/  @!P0 SYNCS.PHASECHK.TRANS64 P0, [R7+URZ], R4 ;  /* 0x00000004070085a7 */ /* 0x000e64000800007f */
[----:B-1----:R-:W-:Y:S05]  /*6e20*/  @!P0 BRA `(.L_x_128) ;  /* 0xfffffffc00f08947 */ /* 0x002fea000383ffff */
[----:B------:R-:W-:Y:S05]  /*6e30*/  BRA `(.L_x_140) ;  /* 0xfffffff800f47947 */ /* 0x000fea000383ffff */
.L_x_129:
[----:B0-----:R0:W1:Y:S02]  /*6e40*/  SYNCS.PHASECHK.TRANS64.TRYWAIT P0, [R10+URZ], R5 ;  /* 0x000000050a0075a7 */ /* 0x001064000800017f */
[----:B-1----:R-:W-:Y:S05]  /*6e50*/  @!P0 NANOSLEEP.SYNCS 0x989680 ;  /* 0x009896800000895d */ /* 0x002fea0003900000 */
[----:B------:R-:W1:Y:S02]  /*6e60*/  @!P0 SYNCS.PHASECHK.TRANS64 P0, [R10+URZ], R5 ;  /* 0x000000050a0085a7 */ /* 0x000e64000800007f */
[----:B-1----:R-:W-:Y:S05]  /*6e70*/  @!P0 BRA `(.L_x_129) ;  /* 0xfffffffc00f08947 */ /* 0x002fea000383ffff */
[----:B------:R-:W-:Y:S05]  /*6e80*/  BRA `(.L_x_141) ;  /* 0xfffffffc00047947 */ /* 0x000fea000383ffff */
.L_x_130:
[----:B-1----:R1:W2:Y:S02]  /*6e90*/  SYNCS.PHASECHK.TRANS64.TRYWAIT P0, [R11+URZ], R6 ;  /* 0x000000060b0075a7 */ /* 0x0022a4000800017f */
[----:B--2---:R-:W-:Y:S05]  /*6ea0*/  @!P0 NANOSLEEP.SYNCS 0x989680 ;  /* 0x009896800000895d */ /* 0x004fea0003900000 */
[----:B------:R-:W2:Y:S02]  /*6eb0*/  @!P0 SYNCS.PHASECHK.TRANS64 P0, [R11+URZ], R6 ;  /* 0x000000060b0085a7 */ /* 0x000ea4000800007f */
[----:B--2---:R-:W-:Y:S05]  /*6ec0*/  @!P0 BRA `(.L_x_130) ;  /* 0xfffffffc00f08947 */ /* 0x004fea000383ffff */
[----:B------:R-:W-:Y:S05]  /*6ed0*/  BRA `(.L_x_142) ;  /* 0xfffffffc000c7947 */ /* 0x000fea000383ffff */
.L_x_143:
[----:B------:R-:W-:-:S00]  /*6ee0*/  BRA `(.L_x_143) ;  /* 0xfffffffc00fc7947 */ /* 0x000fc0000383ffff */
[----:B------:R-:W-:-:S00]  /*6ef0*/  NOP ;  /* 0x0000000000007918 */ /* 0x000fc00000000000 */
        /* <DEDUP_REMOVED lines=8> */
.L_x_144:


//--------------------- .nv.shared._ZN7cutlass13device_kernelINS_4gemm6kernel13GemmUniversalIN4cute5tupleIJiiiiEEENS1_10collective13CollectiveMmaINS1_37MainloopSm90TmaGmmaWarpSpecializedFP8ILi5ENS5_IJNS4_1CILi2EEESB_NSA_ILi1EEEEEENS1_35KernelTmaWarpSpecializedCooperativeEEENS5_IJNSA_ILi128EEENSA_ILi64EEENSA_ILi32EEEEEENS_12float_e5m2_tENS5_IJlSC_lEEESK_SL_NS4_8TiledMMAINS4_8MMA_AtomIJNS4_4SM904GMMA30MMA_64x64x32_F32E5M2E5M2_SS_TNILNSP_7ScaleInE1ELSR_1EEEEEENS4_6LayoutINS5_IJSB_SC_SC_EEENS5_IJSC_NSA_ILi0EEESW_EEEEENS5_IJNS4_10UnderscoreESZ_SZ_EEEEENS4_23SM90_TMA_LOAD_MULTICASTENS4_14ComposedLayoutINS4_7SwizzleILi1ELi4ELi3EEENS4_18smem_ptr_flag_bitsILi8EEENSU_INS5_IJNSA_ILi8EEESI_EEENS5_IJSI_SC_EEEEEEEvNS4_8identityES12_S1C_vS1D_EENS_8epilogue10collective6detail29Sm90TmaWarpSpecializedAdapterINS1G_15DefaultEpilogueISK_SL_SL_NS1F_6thread17LinearCombinationISK_Li1EffLNS1K_9ScaleType4KindE0ELNS_15FloatRoundStyleE2ESK_EENS1_15EpilogueDefaultEEEEEvvEEEEvNT_6ParamsE --------------------------
	.section	.nv.shared._ZN7cutlass13device_kernelINS_4gemm6kernel13GemmUniversalIN4cute5tupleIJiiiiEEENS1_10collective13CollectiveMmaINS1_37MainloopSm90TmaGmmaWarpSpecializedFP8ILi5ENS5_IJNS4_1CILi2EEESB_NSA_ILi1EEEEEENS1_35KernelTmaWarpSpecializedCooperativeEEENS5_IJNSA_ILi128EEENSA_ILi64EEENSA_ILi32EEEEEENS_12float_e5m2_tENS5_IJlSC_lEEESK_SL_NS4_8TiledMMAINS4_8MMA_AtomIJNS4_4SM904GMMA30MMA_64x64x32_F32E5M2E5M2_SS_TNILNSP_7ScaleInE1ELSR_1EEEEEENS4_6LayoutINS5_IJSB_SC_SC_EEENS5_IJSC_NSA_ILi0EEESW_EEEEENS5_IJNS4_10UnderscoreESZ_SZ_EEEEENS4_23SM90_TMA_LOAD_MULTICASTENS4_14ComposedLayoutINS4_7SwizzleILi1ELi4ELi3EEENS4_18smem_ptr_flag_bitsILi8EEENSU_INS5_IJNSA_ILi8EEESI_EEENS5_IJSI_SC_EEEEEEEvNS4_8identityES12_S1C_vS1D_EENS_8epilogue10collective6detail29Sm90TmaWarpSpecializedAdapterINS1G_15DefaultEpilogueISK_SL_SL_NS1F_6thread17LinearCombinationISK_Li1EffLNS1K_9ScaleType4KindE0ELNS_15FloatRoundStyleE2ESK_EENS1_15EpilogueDefaultEEEEEvvEEEEvNT_6ParamsE,"aw",@nobits
	.sectionflags	@""
	.align	16
	.zero		1024


//--------------------- .nv.shared.reserved.0     --------------------------
	.section	.nv.shared.reserved.0,"aw",@nobits
	.weak		__nv_reservedSMEM_offset_0_alias
	.size		__nv_reservedSMEM_offset_0_alias, 0, 0
	.other		__nv_reservedSMEM_offset_0_alias,@"STO_CUDA_RESERVED_SHARED STV_DEFAULT"
__nv_reservedSMEM_offset_0_alias:
	.zero		0


//--------------------- .nv.global                --------------------------
	.section	.nv.global,"aw",@nobits
.nv.global:
	.type		_ZN39_INTERNAL_85399787_4_k_cu_3bf00a25_54554cute1_E,@object
	.size		_ZN39_INTERNAL_85399787_4_k_cu_3bf00a25_54554cute1_E,(_ZN39_INTERNAL_85399787_4_k_cu_3bf00a25_54554cuda3std3__45__cpo6cbeginE - _ZN39_INTERNAL_85399787_4_k_cu_3bf00a25_54554cute1_E)
_ZN39_INTERNAL_85399787_4_k_cu_3bf00a25_54554cute1_E:
	.zero		1
	.type		_ZN39_INTERNAL_85399787_4_k_cu_3bf00a25_54554cuda3std3__45__cpo6cbeginE,@object
	.size		_ZN39_INTERNAL_85399787_4_k_cu_3bf00a25_54554cuda3std3__45__cpo6cbeginE,(_ZN39_INTERNAL_85399787_4_k_cu_3bf00a25_54554cuda3std3__48in_placeE - _ZN39_INTERNAL_85399787_4_k_cu_3bf00a25_54554cuda3std3__45__cpo6cbeginE)
_ZN39_INTERNAL_85399787_4_k_cu_3bf00a25_54554cuda3std3__45__cpo6cbeginE:
	.zero		1
	.type		_ZN39_INTERNAL_85399787_4_k_cu_3bf00a25_54554cuda3std3__48in_placeE,@object
	.size		_ZN39_INTERNAL_85399787_4_k_cu_3bf00a25_54554cuda3std3__48in_placeE,(_ZN39_INTERNAL_85399787_4_k_cu_3bf00a25_54554cuda3std6ranges3__45__cpo9iter_moveE - _ZN39_INTERNAL_85399787_4_k_cu_3bf00a25_54554cuda3std3__48in_placeE)
_ZN39_INTERNAL_85399787_4_k_cu_3bf00a25_54554cuda3std3__48in_placeE:
	.zero		1
	.type		_ZN39_INTERNAL_85399787_4_k_cu_3bf00a25_54554cuda3std6ranges3__45__cpo9iter_moveE,@object
	.size		_ZN39_INTERNAL_85399787_4_k_cu_3bf00a25_54554cuda3std6ranges3__45__cpo9iter_moveE,(_ZN39_INTERNAL_85399787_4_k_cu_3bf00a25_54554cuda3std3__45__cpo5beginE - _ZN39_INTERNAL_85399787_4_k_cu_3bf00a25_54554cuda3std6ranges3__45__cpo9iter_moveE)
_ZN39_INTERNAL_85399787_4_k_cu_3bf00a25_54554cuda3std6ranges3__45__cpo9iter_moveE:
	.zero		1
	.type		_ZN39_INTERNAL_85399787_4_k_cu_3bf00a25_54554cuda3std3__45__cpo5beginE,@object
	.size		_ZN39_INTERNAL_85399787_4_k_cu_3bf00a25_54554cuda3std3__45__cpo5beginE,(_ZN39_INTERNAL_85399787_4_k_cu_3bf00a25_54554cuda3std3__441_GLOBAL__N__85399787_4_k_cu_3bf00a25_54556ignoreE - _ZN39_INTERNAL_85399787_4_k_cu_3bf00a25_54554cuda3std3__45__cpo5beginE)
_ZN39_INTERNAL_85399787_4_k_cu_3bf00a25_54554cuda3std3__45__cpo5beginE:
	.zero		1
	.type		_ZN39_INTERNAL_85399787_4_k_cu_3bf00a25_54554cuda3std3__441_GLOBAL__N__85399787_4_k_cu_3bf00a25_54556ignoreE,@object
	.size		_ZN39_INTERNAL_85399787_4_k_cu_3bf00a25_54554cuda3std3__441_GLOBAL__N__85399787_4_k_cu_3bf00a25_54556ignoreE,(_ZN39_INTERNAL_85399787_4_k_cu_3bf00a25_54554cute7productE - _ZN39_INTERNAL_85399787_4_k_cu_3bf00a25_54554cuda3std3__441_GLOBAL__N__85399787_4_k_cu_3bf00a25_54556ignoreE)
_ZN39_INTERNAL_85399787_4_k_cu_3bf00a25_54554cuda3std3__441_GLOBAL__N__85399787_4_k_cu_3bf00a25_54556ignoreE:
	.zero		1
	.type		_ZN39_INTERNAL_85399787_4_k_cu_3bf00a25_54554cute7productE,@object
	.size		_ZN39_INTERNAL_85399787_4_k_cu_3bf00a25_54554cute7productE,(_ZN39_INTERNAL_85399787_4_k_cu_3bf00a25_54554cuda3std3__45__cpo3endE - _ZN39_INTERNAL_85399787_4_k_cu_3bf00a25_54554cute7productE)
_ZN39_INTERNAL_85399787_4_k_cu_3bf00a25_54554cute7productE:
	.zero		1
	.type		_ZN39_INTERNAL_85399787_4_k_cu_3bf00a25_54554cuda3std3__45__cpo3endE,@object
	.size		_ZN39_INTERNAL_85399787_4_k_cu_3bf00a25_54554cuda3std3__45__cpo3endE,(_ZN39_INTERNAL_85399787_4_k_cu_3bf00a25_54554cuda3std3__419piecewise_constructE - _ZN39_INTERNAL_85399787_4_k_cu_3bf00a25_54554cuda3std3__45__cpo3endE)
_ZN39_INTERNAL_85399787_4_k_cu_3bf00a25_54554cuda3std3__45__cpo3endE:
	.zero		1
	.type		_ZN39_INTERNAL_85399787_4_k_cu_3bf00a25_54554cuda3std3__419piecewise_constructE,@object
	.size		_ZN39_INTERNAL_85399787_4_k_cu_3bf00a25_54554cuda3std3__419piecewise_constructE,(_ZN39_INTERNAL_85399787_4_k_cu_3bf00a25_54554cuda3std3__45__cpo4cendE - _ZN39_INTERNAL_85399787_4_k_cu_3bf00a25_54554cuda3std3__419piecewise_constructE)
_ZN39_INTERNAL_85399787_4_k_cu_3bf00a25_54554cuda3std3__419piecewise_constructE:
	.zero		1
	.type		_ZN39_INTERNAL_85399787_4_k_cu_3bf00a25_54554cuda3std3__45__cpo4cendE,@object
	.size		_ZN39_INTERNAL_85399787_4_k_cu_3bf00a25_54554cuda3std3__45__cpo4cendE,(_ZN39_INTERNAL_85399787_4_k_cu_3bf00a25_54554cuda3std6ranges3__45__cpo4swapE - _ZN39_INTERNAL_85399787_4_k_cu_3bf00a25_54554cuda3std3__45__cpo4cendE)
_ZN39_INTERNAL_85399787_4_k_cu_3bf00a25_54554cuda3std3__45__cpo4cendE:
	.zero		1
	.type		_ZN39_INTERNAL_85399787_4_k_cu_3bf00a25_54554cuda3std6ranges3__45__cpo4swapE,@object
	.size		_ZN39_INTERNAL_85399787_4_k_cu_3bf00a25_54554cuda3std6ranges3__45__cpo4swapE,(.L_7 - _ZN39_INTERNAL_85399787_4_k_cu_3bf00a25_54554cuda3std6ranges3__45__cpo4swapE)
_ZN39_INTERNAL_85399787_4_k_cu_3bf00a25_54554cuda3std6ranges3__45__cpo4swapE:
	.zero		1
.L_7:


//--------------------- .nv.constant0._ZN7cutlass13device_kernelINS_4gemm6kernel13GemmUniversalIN4cute5tupleIJiiiiEEENS1_10collective13CollectiveMmaINS1_37MainloopSm90TmaGmmaWarpSpecializedFP8ILi5ENS5_IJNS4_1CILi2EEESB_NSA_ILi1EEEEEENS1_35KernelTmaWarpSpecializedCooperativeEEENS5_IJNSA_ILi128EEENSA_ILi64EEENSA_ILi32EEEEEENS_12float_e5m2_tENS5_IJlSC_lEEESK_SL_NS4_8TiledMMAINS4_8MMA_AtomIJNS4_4SM904GMMA30MMA_64x64x32_F32E5M2E5M2_SS_TNILNSP_7ScaleInE1ELSR_1EEEEEENS4_6LayoutINS5_IJSB_SC_SC_EEENS5_IJSC_NSA_ILi0EEESW_EEEEENS5_IJNS4_10UnderscoreESZ_SZ_EEEEENS4_23SM90_TMA_LOAD_MULTICASTENS4_14ComposedLayoutINS4_7SwizzleILi1ELi4ELi3EEENS4_18smem_ptr_flag_bitsILi8EEENSU_INS5_IJNSA_ILi8EEESI_EEENS5_IJSI_SC_EEEEEEEvNS4_8identityES12_S1C_vS1D_EENS_8epilogue10collective6detail29Sm90TmaWarpSpecializedAdapterINS1G_15DefaultEpilogueISK_SL_SL_NS1F_6thread17LinearCombinationISK_Li1EffLNS1K_9ScaleType4KindE0ELNS_15FloatRoundStyleE2ESK_EENS1_15EpilogueDefaultEEEEEvvEEEEvNT_6ParamsE --------------------------
	.section	.nv.constant0._ZN7cutlass13device_kernelINS_4gemm6kernel13GemmUniversalIN4cute5tupleIJiiiiEEENS1_10collective13CollectiveMmaINS1_37MainloopSm90TmaGmmaWarpSpecializedFP8ILi5ENS5_IJNS4_1CILi2EEESB_NSA_ILi1EEEEEENS1_35KernelTmaWarpSpecializedCooperativeEEENS5_IJNSA_ILi128EEENSA_ILi64EEENSA_ILi32EEEEEENS_12float_e5m2_tENS5_IJlSC_lEEESK_SL_NS4_8TiledMMAINS4_8MMA_AtomIJNS4_4SM904GMMA30MMA_64x64x32_F32E5M2E5M2_SS_TNILNSP_7ScaleInE1ELSR_1EEEEEENS4_6LayoutINS5_IJSB_SC_SC_EEENS5_IJSC_NSA_ILi0EEESW_EEEEENS5_IJNS4_10UnderscoreESZ_SZ_EEEEENS4_23SM90_TMA_LOAD_MULTICASTENS4_14ComposedLayoutINS4_7SwizzleILi1ELi4ELi3EEENS4_18smem_ptr_flag_bitsILi8EEENSU_INS5_IJNSA_ILi8EEESI_EEENS5_IJSI_SC_EEEEEEEvNS4_8identityES12_S1C_vS1D_EENS_8epilogue10collective6detail29Sm90TmaWarpSpecializedAdapterINS1G_15DefaultEpilogueISK_SL_SL_NS1F_6thread17LinearCombinationISK_Li1EffLNS1K_9ScaleType4KindE0ELNS_15FloatRoundStyleE2ESK_EENS1_15EpilogueDefaultEEEEEvvEEEEvNT_6ParamsE,"a",@progbits
	.sectionflags	@""
	.align	4
.nv.constant0._ZN7cutlass13device_kernelINS_4gemm6kernel13GemmUniversalIN4cute5tupleIJiiiiEEENS1_10collective13CollectiveMmaINS1_37MainloopSm90TmaGmmaWarpSpecializedFP8ILi5ENS5_IJNS4_1CILi2EEESB_NSA_ILi1EEEEEENS1_35KernelTmaWarpSpecializedCooperativeEEENS5_IJNSA_ILi128EEENSA_ILi64EEENSA_ILi32EEEEEENS_12float_e5m2_tENS5_IJlSC_lEEESK_SL_NS4_8TiledMMAINS4_8MMA_AtomIJNS4_4SM904GMMA30MMA_64x64x32_F32E5M2E5M2_SS_TNILNSP_7ScaleInE1ELSR_1EEEEEENS4_6LayoutINS5_IJSB_SC_SC_EEENS5_IJSC_NSA_ILi0EEESW_EEEEENS5_IJNS4_10UnderscoreESZ_SZ_EEEEENS4_23SM90_TMA_LOAD_MULTICASTENS4_14ComposedLayoutINS4_7SwizzleILi1ELi4ELi3EEENS4_18smem_ptr_flag_bitsILi8EEENSU_INS5_IJNSA_ILi8EEESI_EEENS5_IJSI_SC_EEEEEEEvNS4_8identityES12_S1C_vS1D_EENS_8epilogue10collective6detail29Sm90TmaWarpSpecializedAdapterINS1G_15DefaultEpilogueISK_SL_SL_NS1F_6thread17LinearCombinationISK_Li1EffLNS1K_9ScaleType4KindE0ELNS_15FloatRoundStyleE2ESK_EENS1_15EpilogueDefaultEEEEEvvEEEEvNT_6ParamsE:
	.zero		1664


//--------------------- SYMBOLS --------------------------

	.type		.nv.reservedSmem.offset0,@object
	.size		.nv.reservedSmem.offset0,0x4
